// auto-generated by cutlass_sweep.gemm — config: {"arch": "sm_90", "cluster_m": 2, "cluster_n": 2, "dtype": "e4m3", "stages": 5, "tile_k": 128, "tile_m": 256, "tile_n": 128}
#include "cutlass/cutlass.h"
#include "cutlass/gemm/collective/collective_builder.hpp"
#include "cutlass/gemm/device/gemm_universal_adapter.h"
#include "cutlass/gemm/kernel/gemm_universal.hpp"
#include "cutlass/epilogue/collective/collective_builder.hpp"

using ElemA = cutlass::float_e4m3_t;
using ElemB = cutlass::float_e4m3_t;
using ElemCD = cutlass::float_e4m3_t;
using Acc  = float;
using TileShape    = cute::Shape<cute::_256, cute::_128, cute::_128>;
using ClusterShape = cute::Shape<cute::_2, cute::_2, cute::_1>;

using CollectiveEpilogue = typename cutlass::epilogue::collective::CollectiveBuilder<
    cutlass::arch::Sm90, cutlass::arch::OpClassTensorOp,
    TileShape, ClusterShape,
    cutlass::epilogue::collective::EpilogueTileAuto,
    Acc, Acc,
    ElemCD, cutlass::layout::RowMajor, 128 / cutlass::sizeof_bits<ElemCD>::value,
    ElemCD, cutlass::layout::RowMajor, 128 / cutlass::sizeof_bits<ElemCD>::value,
    cutlass::epilogue::collective::EpilogueScheduleAuto
  >::CollectiveOp;

using CollectiveMainloop = typename cutlass::gemm::collective::CollectiveBuilder<
    cutlass::arch::Sm90, cutlass::arch::OpClassTensorOp,
    ElemA, cutlass::layout::RowMajor, 128 / cutlass::sizeof_bits<ElemA>::value,
    ElemB, cutlass::layout::ColumnMajor, 128 / cutlass::sizeof_bits<ElemB>::value,
    Acc,
    TileShape, ClusterShape,
    cutlass::gemm::collective::StageCount<5>,
    cutlass::gemm::collective::KernelScheduleAuto
  >::CollectiveOp;

using GemmKernel = cutlass::gemm::kernel::GemmUniversal<
    cute::Shape<int,int,int,int>,
    CollectiveMainloop,
    CollectiveEpilogue
>;
using Gemm = cutlass::gemm::device::GemmUniversalAdapter<GemmKernel>;

// Force the device kernel symbol into the cubin without needing a host main.
auto* _anchor = &cutlass::device_kernel<GemmKernel>;


// ===== COMPILED SASS (sm_90a) =====

	.target	sm_90a

	.elftype	@"ET_EXEC"


//--------------------- .note.nv.tkinfo           --------------------------
	.section	.note.nv.tkinfo,"",@"SHT_NOTE"
	.sectionflags	@"SHF_NOTE_NV_TKINFO"
	.tkinfo
        /*0018*/ 	.word	0x00000002
        /*0030*/ 	.string	""
        /*0030*/ 	.string	"ptxas"
        /*0030*/ 	.string	"Cuda compilation tools, release 13.0, V13.0.88"
        /*0030*/ 	.string	"Build cuda_13.0.r13.0/compiler.36424714_0"
        /*0030*/ 	.string	"-arch sm_90a -m 64 "



//--------------------- .note.nv.cuinfo           --------------------------
	.section	.note.nv.cuinfo,"",@"SHT_NOTE"
	.sectionflags	@"SHF_NOTE_NV_CUINFO"
        /*0018*/ 	.short	0x0002
        /*001a*/ 	.short	0x005a
        /*001c*/ 	.short	0x0082
	.zero		2


//--------------------- .nv.info                  --------------------------
	.section	.nv.info,"",@"SHT_CUDA_INFO"
	.align	4


	//----- nvinfo : EIATTR_REGCOUNT
	.align		4
        /*0000*/ 	.byte	0x04, 0x2f
        /*0002*/ 	.short	(.L_12 - .L_11)
	.align		4
.L_11:
        /*0004*/ 	.word	index@(_ZN7cutlass13device_kernelINS_4gemm6kernel13GemmUniversalIN4cute5tupleIJiiiiEEENS1_10collective13CollectiveMmaINS1_37MainloopSm90TmaGmmaWarpSpecializedFP8ILi5ENS5_IJNS4_1CILi2EEESB_NSA_ILi1EEEEEENS1_35KernelTmaWarpSpecializedCooperativeEEENS5_IJNSA_ILi256EEENSA_ILi128EEESH_EEENS_12float_e4m3_tENS5_IJlSC_lEEESJ_SK_NS4_8TiledMMAINS4_8MMA_AtomIJNS4_4SM904GMMA31MMA_64x128x32_F32E4M3E4M3_SS_TNILNSO_7ScaleInE1ELSQ_1EEEEEENS4_6LayoutINS5_IJSB_SC_SC_EEENS5_IJSC_NSA_ILi0EEESV_EEEEENS5_IJNS4_10UnderscoreESY_SY_EEEEENS4_23SM90_TMA_LOAD_MULTICASTENS4_14ComposedLayoutINS4_7SwizzleILi3ELi4ELi3EEENS4_18smem_ptr_flag_bitsILi8EEENST_INS5_IJNSA_ILi8EEESH_EEENS5_IJSH_SC_EEEEEEEvNS4_8identityES11_S1B_vS1C_EENS_8epilogue10collective6detail29Sm90TmaWarpSpecializedAdapterINS1F_15DefaultEpilogueISJ_SK_SK_NS1E_6thread17LinearCombinationISJ_Li1EffLNS1J_9ScaleType4KindE0ELNS_15FloatRoundStyleE2ESJ_EENS1_15EpilogueDefaultEEEEEvvEEEEvNT_6ParamsE)
        /*0008*/ 	.word	0x000000a8


	//----- nvinfo : EIATTR_FRAME_SIZE
	.align		4
.L_12:
        /*000c*/ 	.byte	0x04, 0x11
        /*000e*/ 	.short	(.L_14 - .L_13)
	.align		4
.L_13:
        /*0010*/ 	.word	index@(_ZN7cutlass13device_kernelINS_4gemm6kernel13GemmUniversalIN4cute5tupleIJiiiiEEENS1_10collective13CollectiveMmaINS1_37MainloopSm90TmaGmmaWarpSpecializedFP8ILi5ENS5_IJNS4_1CILi2EEESB_NSA_ILi1EEEEEENS1_35KernelTmaWarpSpecializedCooperativeEEENS5_IJNSA_ILi256EEENSA_ILi128EEESH_EEENS_12float_e4m3_tENS5_IJlSC_lEEESJ_SK_NS4_8TiledMMAINS4_8MMA_AtomIJNS4_4SM904GMMA31MMA_64x128x32_F32E4M3E4M3_SS_TNILNSO_7ScaleInE1ELSQ_1EEEEEENS4_6LayoutINS5_IJSB_SC_SC_EEENS5_IJSC_NSA_ILi0EEESV_EEEEENS5_IJNS4_10UnderscoreESY_SY_EEEEENS4_23SM90_TMA_LOAD_MULTICASTENS4_14ComposedLayoutINS4_7SwizzleILi3ELi4ELi3EEENS4_18smem_ptr_flag_bitsILi8EEENST_INS5_IJNSA_ILi8EEESH_EEENS5_IJSH_SC_EEEEEEEvNS4_8identityES11_S1B_vS1C_EENS_8epilogue10collective6detail29Sm90TmaWarpSpecializedAdapterINS1F_15DefaultEpilogueISJ_SK_SK_NS1E_6thread17LinearCombinationISJ_Li1EffLNS1J_9ScaleType4KindE0ELNS_15FloatRoundStyleE2ESJ_EENS1_15EpilogueDefaultEEEEEvvEEEEvNT_6ParamsE)
        /*0014*/ 	.word	0x000000f8


	//----- nvinfo : EIATTR_MIN_STACK_SIZE
	.align		4
.L_14:
        /*0018*/ 	.byte	0x04, 0x12
        /*001a*/ 	.short	(.L_16 - .L_15)
	.align		4
.L_15:
        /*001c*/ 	.word	index@(_ZN7cutlass13device_kernelINS_4gemm6kernel13GemmUniversalIN4cute5tupleIJiiiiEEENS1_10collective13CollectiveMmaINS1_37MainloopSm90TmaGmmaWarpSpecializedFP8ILi5ENS5_IJNS4_1CILi2EEESB_NSA_ILi1EEEEEENS1_35KernelTmaWarpSpecializedCooperativeEEENS5_IJNSA_ILi256EEENSA_ILi128EEESH_EEENS_12float_e4m3_tENS5_IJlSC_lEEESJ_SK_NS4_8TiledMMAINS4_8MMA_AtomIJNS4_4SM904GMMA31MMA_64x128x32_F32E4M3E4M3_SS_TNILNSO_7ScaleInE1ELSQ_1EEEEEENS4_6LayoutINS5_IJSB_SC_SC_EEENS5_IJSC_NSA_ILi0EEESV_EEEEENS5_IJNS4_10UnderscoreESY_SY_EEEEENS4_23SM90_TMA_LOAD_MULTICASTENS4_14ComposedLayoutINS4_7SwizzleILi3ELi4ELi3EEENS4_18smem_ptr_flag_bitsILi8EEENST_INS5_IJNSA_ILi8EEESH_EEENS5_IJSH_SC_EEEEEEEvNS4_8identityES11_S1B_vS1C_EENS_8epilogue10collective6detail29Sm90TmaWarpSpecializedAdapterINS1F_15DefaultEpilogueISJ_SK_SK_NS1E_6thread17LinearCombinationISJ_Li1EffLNS1J_9ScaleType4KindE0ELNS_15FloatRoundStyleE2ESJ_EENS1_15EpilogueDefaultEEEEEvvEEEEvNT_6ParamsE)
        /*0020*/ 	.word	0x000000f8
.L_16:


//--------------------- .nv.compat                --------------------------
	.section	.nv.compat,"",@"SHT_CUDA_COMPAT_INFO"
	.align	4
        /*0000*/ 	.byte	0x02, 0x09, 0x01, 0x00, 0x02, 0x02, 0x04, 0x00, 0x02, 0x05, 0x05, 0x00, 0x03, 0x07, 0x01, 0x01
        /*0010*/ 	.byte	0x02, 0x03, 0x01, 0x00, 0x02, 0x06, 0x01, 0x00, 0x04, 0x0b, 0x08, 0x00, 0x00, 0x00, 0x00, 0x00
        /*0020*/ 	.byte	0x00, 0x00, 0x00, 0x00


//--------------------- .nv.info._ZN7cutlass13device_kernelINS_4gemm6kernel13GemmUniversalIN4cute5tupleIJiiiiEEENS1_10collective13CollectiveMmaINS1_37MainloopSm90TmaGmmaWarpSpecializedFP8ILi5ENS5_IJNS4_1CILi2EEESB_NSA_ILi1EEEEEENS1_35KernelTmaWarpSpecializedCooperativeEEENS5_IJNSA_ILi256EEENSA_ILi128EEESH_EEENS_12float_e4m3_tENS5_IJlSC_lEEESJ_SK_NS4_8TiledMMAINS4_8MMA_AtomIJNS4_4SM904GMMA31MMA_64x128x32_F32E4M3E4M3_SS_TNILNSO_7ScaleInE1ELSQ_1EEEEEENS4_6LayoutINS5_IJSB_SC_SC_EEENS5_IJSC_NSA_ILi0EEESV_EEEEENS5_IJNS4_10UnderscoreESY_SY_EEEEENS4_23SM90_TMA_LOAD_MULTICASTENS4_14ComposedLayoutINS4_7SwizzleILi3ELi4ELi3EEENS4_18smem_ptr_flag_bitsILi8EEENST_INS5_IJNSA_ILi8EEESH_EEENS5_IJSH_SC_EEEEEEEvNS4_8identityES11_S1B_vS1C_EENS_8epilogue10collective6detail29Sm90TmaWarpSpecializedAdapterINS1F_15DefaultEpilogueISJ_SK_SK_NS1E_6thread17LinearCombinationISJ_Li1EffLNS1J_9ScaleType4KindE0ELNS_15FloatRoundStyleE2ESJ_EENS1_15EpilogueDefaultEEEEEvvEEEEvNT_6ParamsE --------------------------
	.section	.nv.info._ZN7cutlass13device_kernelINS_4gemm6kernel13GemmUniversalIN4cute5tupleIJiiiiEEENS1_10collective13CollectiveMmaINS1_37MainloopSm90TmaGmmaWarpSpecializedFP8ILi5ENS5_IJNS4_1CILi2EEESB_NSA_ILi1EEEEEENS1_35KernelTmaWarpSpecializedCooperativeEEENS5_IJNSA_ILi256EEENSA_ILi128EEESH_EEENS_12float_e4m3_tENS5_IJlSC_lEEESJ_SK_NS4_8TiledMMAINS4_8MMA_AtomIJNS4_4SM904GMMA31MMA_64x128x32_F32E4M3E4M3_SS_TNILNSO_7ScaleInE1ELSQ_1EEEEEENS4_6LayoutINS5_IJSB_SC_SC_EEENS5_IJSC_NSA_ILi0EEESV_EEEEENS5_IJNS4_10UnderscoreESY_SY_EEEEENS4_23SM90_TMA_LOAD_MULTICASTENS4_14ComposedLayoutINS4_7SwizzleILi3ELi4ELi3EEENS4_18smem_ptr_flag_bitsILi8EEENST_INS5_IJNSA_ILi8EEESH_EEENS5_IJSH_SC_EEEEEEEvNS4_8identityES11_S1B_vS1C_EENS_8epilogue10collective6detail29Sm90TmaWarpSpecializedAdapterINS1F_15DefaultEpilogueISJ_SK_SK_NS1E_6thread17LinearCombinationISJ_Li1EffLNS1J_9ScaleType4KindE0ELNS_15FloatRoundStyleE2ESJ_EENS1_15EpilogueDefaultEEEEEvvEEEEvNT_6ParamsE,"",@"SHT_CUDA_INFO"
	.sectionflags	@""
	.align	4


	//----- nvinfo : EIATTR_CUDA_API_VERSION
	.align		4
        /*0000*/ 	.byte	0x04, 0x37
        /*0002*/ 	.short	(.L_18 - .L_17)
.L_17:
        /*0004*/ 	.word	0x00000082


	//----- nvinfo : EIATTR_KPARAM_INFO
	.align		4
.L_18:
        /*0008*/ 	.byte	0x04, 0x17
        /*000a*/ 	.short	(.L_20 - .L_19)
.L_19:
        /*000c*/ 	.word	0x00000000
        /*0010*/ 	.short	0x0000
        /*0012*/ 	.short	0x0070
        /*0014*/ 	.byte	0x00, 0xf0, 0x01, 0x10


	//----- nvinfo : EIATTR_SPARSE_MMA_MASK
	.align		4
.L_20:
        /*0018*/ 	.byte	0x03, 0x50
        /*001a*/ 	.short	0x0000


	//----- nvinfo : EIATTR_MAXREG_COUNT
	.align		4
        /*001c*/ 	.byte	0x03, 0x1b
        /*001e*/ 	.short	0x00a8


	//----- nvinfo : EIATTR_NUM_BARRIERS
	.align		4
        /*0020*/ 	.byte	0x02, 0x4c
        /*0022*/ 	.byte	0x01
	.zero		1


	//----- nvinfo : EIATTR_ANNOTATIONS
	.align		4
        /*0024*/ 	.byte	0x04, 0x55
        /*0026*/ 	.short	(.L_22 - .L_21)


	//   ....[0]....
.L_21:
        /*0028*/ 	.word	0x00000001
        /*002c*/ 	.byte	0x30, 0x07, 0x00, 0x00, 0x01, 0x00, 0x00, 0x00, 0x20, 0x08, 0x00, 0x00, 0x01, 0x00, 0x00, 0x00
        /* <DEDUP_REMOVED lines=192> */
        /*0c3c*/ 	.byte	0xe0, 0x08, 0x01, 0x00


	//----- nvinfo : EIATTR_MERCURY_ISA_VERSION
	.align		4
.L_22:
        /*0c40*/ 	.byte	0x03, 0x5f
        /*0c42*/ 	.short	0x0101


	//----- nvinfo : EIATTR_INT_WARP_WIDE_INSTR_OFFSETS
	.align		4
        /*0c44*/ 	.byte	0x04, 0x31
        /*0c46*/ 	.short	(.L_24 - .L_23)


	//   ....[0]....
.L_23:
        /*0c48*/ 	.word	0x00000570


	//   ....[1]....
        /*0c4c*/ 	.word	0x00000590


	//   ....[2]....
        /*0c50*/ 	.word	0x00000700


	//----- nvinfo : EIATTR_COOP_GROUP_MASK_REGIDS
	.align		4
.L_24:
        /*0c54*/ 	.byte	0x04, 0x29
        /*0c56*/ 	.short	(.L_26 - .L_25)


	//   ....[0]....
.L_25:
        /*0c58*/ 	.word	0xffffffff


	//   ....[1]....
        /*0c5c*/ 	.word	0xffffffff


	//   ....[2]....
        /*0c60*/ 	.word	0xffffffff


	//   ....[3]....
        /*0c64*/ 	.word	0xffffffff


	//   ....[4]....
        /*0c68*/ 	.word	0xffffffff


	//   ....[5]....
        /*0c6c*/ 	.word	0xffffffff


	//----- nvinfo : EIATTR_COOP_GROUP_INSTR_OFFSETS
	.align		4
.L_26:
        /*0c70*/ 	.byte	0x04, 0x28
        /*0c72*/ 	.short	(.L_28 - .L_27)


	//   ....[0]....
.L_27:
        /*0c74*/ 	.word	0x00000070


	//   ....[1]....
        /*0c78*/ 	.word	0x00000080


	//   ....[2]....
        /*0c7c*/ 	.word	0x000001a0


	//   ....[3]....
        /*0c80*/ 	.word	0x000003e0


	//   ....[4]....
        /*0c84*/ 	.word	0x00000860


	//   ....[5]....
        /*0c88*/ 	.word	0x000015e0


	//----- nvinfo : EIATTR_REG_RECONFIG
	.align		4
.L_28:
        /*0c8c*/ 	.byte	0x01, 0x54
	.zero		2


	//----- nvinfo : EIATTR_MBARRIER_INSTR_OFFSETS
	.align		4
        /*0c90*/ 	.byte	0x04, 0x39
        /*0c92*/ 	.short	(.L_30 - .L_29)


	//   ....[0]....
.L_29:
        /*0c94*/ 	.word	0x00000320
        /*0c98*/ 	.word	0x000000ff
        /*0c9c*/ 	.word	0x00000000
        /*0ca0*/ 	.short	0x0100
        /*0ca2*/ 	.byte	0x09
	.zero		1


	//   ....[1]....
        /*0ca4*/ 	.word	0x00000330
        /*0ca8*/ 	.word	0x000000ff
        /*0cac*/ 	.word	0x00000028
        /*0cb0*/ 	.short	0x0100
        /*0cb2*/ 	.byte	0x09
	.zero		1


	//   ....[2]....
        /*0cb4*/ 	.word	0x00000340
        /*0cb8*/ 	.word	0x000000ff
        /*0cbc*/ 	.word	0x00000008
        /*0cc0*/ 	.short	0x0100
        /*0cc2*/ 	.byte	0x09
	.zero		1


	//   ....[3]....
        /*0cc4*/ 	.word	0x00000350
        /*0cc8*/ 	.word	0x000000ff
        /*0ccc*/ 	.word	0x00000030
        /*0cd0*/ 	.short	0x0100
        /*0cd2*/ 	.byte	0x09
	.zero		1


	//   ....[4]....
        /*0cd4*/ 	.word	0x00000360
        /*0cd8*/ 	.word	0x000000ff
        /*0cdc*/ 	.word	0x00000010
        /*0ce0*/ 	.short	0x0100
        /*0ce2*/ 	.byte	0x09
	.zero		1


	//   ....[5]....
        /*0ce4*/ 	.word	0x00000370
        /*0ce8*/ 	.word	0x000000ff
        /*0cec*/ 	.word	0x00000038
        /*0cf0*/ 	.short	0x0100
        /*0cf2*/ 	.byte	0x09
	.zero		1


	//   ....[6]....
        /*0cf4*/ 	.word	0x00000380
        /*0cf8*/ 	.word	0x000000ff
        /*0cfc*/ 	.word	0x00000018
        /*0d00*/ 	.short	0x0100
        /*0d02*/ 	.byte	0x09
	.zero		1


	//   ....[7]....
        /*0d04*/ 	.word	0x00000390
        /*0d08*/ 	.word	0x000000ff
        /*0d0c*/ 	.word	0x00000040
        /*0d10*/ 	.short	0x0100
        /*0d12*/ 	.byte	0x09
	.zero		1


	//   ....[8]....
        /*0d14*/ 	.word	0x000003a0
        /*0d18*/ 	.word	0x000000ff
        /*0d1c*/ 	.word	0x00000020
        /*0d20*/ 	.short	0x0100
        /*0d22*/ 	.byte	0x09
	.zero		1


	//   ....[9]....
        /*0d24*/ 	.word	0x000003b0
        /*0d28*/ 	.word	0x000000ff
        /*0d2c*/ 	.word	0x00000048
        /*0d30*/ 	.short	0x0100
        /*0d32*/ 	.byte	0x09
	.zero		1


	//   ....[10]....
        /*0d34*/ 	.word	0x00000790
        /*0d38*/ 	.word	0x000000ff
        /*0d3c*/ 	.word	0x00000060
        /*0d40*/ 	.short	0x0100
        /*0d42*/ 	.byte	0x06
	.zero		1


	//   ....[11]....
        /*0d44*/ 	.word	0x00000800
        /*0d48*/ 	.word	0x000000ff
        /*0d4c*/ 	.word	0x00000068
        /*0d50*/ 	.short	0x0100
        /*0d52*/ 	.byte	0x06
	.zero		1


	//   ....[12]....
        /*0d54*/ 	.word	0x00001de0
        /*0d58*/ 	.word	0x000000ff
        /*0d5c*/ 	.word	0x00000000
        /*0d60*/ 	.short	0x010a
        /*0d62*/ 	.byte	0x06
	.zero		1


	//   ....[13]....
        /*0d64*/ 	.word	0x00001e20
        /*0d68*/ 	.word	0x000000ff
        /*0d6c*/ 	.word	0x00000000
        /*0d70*/ 	.short	0x010a
        /*0d72*/ 	.byte	0x06
	.zero		1


	//   ....[14]....
        /*0d74*/ 	.word	0x00003190
        /*0d78*/ 	.word	0x000000ff
        /*0d7c*/ 	.word	0x00000000
        /*0d80*/ 	.short	0x010a
        /*0d82*/ 	.byte	0x10
	.zero		1


	//   ....[15]....
        /*0d84*/ 	.word	0x000031d0
        /*0d88*/ 	.word	0x000000ff
        /*0d8c*/ 	.word	0x00000000
        /*0d90*/ 	.short	0x010a
        /*0d92*/ 	.byte	0x10
	.zero		1


	//   ....[16]....
        /*0d94*/ 	.word	0x000043a0
        /*0d98*/ 	.word	0x000000e5
        /*0d9c*/ 	.word	0x00000000
        /*0da0*/ 	.short	0x0101
        /*0da2*/ 	.byte	0x3f
	.zero		1


	//   ....[17]....
        /*0da4*/ 	.word	0x000055c0
        /*0da8*/ 	.word	0x00000018
        /*0dac*/ 	.word	0x00000000
        /*0db0*/ 	.short	0x0101
        /*0db2*/ 	.byte	0x3f
	.zero		1


	//   ....[18]....
        /*0db4*/ 	.word	0x0000fa30
        /*0db8*/ 	.word	0x0000000b
        /*0dbc*/ 	.word	0x00000028
        /*0dc0*/ 	.short	0x010a
        /*0dc2*/ 	.byte	0x3f
	.zero		1


	//   ....[19]....
        /*0dc4*/ 	.word	0x0000fe20
        /*0dc8*/ 	.word	0x00000004
        /*0dcc*/ 	.word	0x00000068
        /*0dd0*/ 	.short	0x0101
        /*0dd2*/ 	.byte	0x3f
	.zero		1


	//   ....[20]....
        /*0dd4*/ 	.word	0x000105a0
        /*0dd8*/ 	.word	0x00000007
        /*0ddc*/ 	.word	0x00000000
        /*0de0*/ 	.short	0x010a
        /*0de2*/ 	.byte	0x3f
	.zero		1


	//   ....[21]....
        /*0de4*/ 	.word	0x00010620
        /*0de8*/ 	.word	0x00000009
        /*0dec*/ 	.word	0x00000000
        /*0df0*/ 	.short	0x010a
        /*0df2*/ 	.byte	0x3f
	.zero		1


	//   ....[22]....
        /*0df4*/ 	.word	0x000106b0
        /*0df8*/ 	.word	0x00000006
        /*0dfc*/ 	.word	0x00000000
        /*0e00*/ 	.short	0x010a
        /*0e02*/ 	.byte	0x3f
	.zero		1


	//   ....[23]....
        /*0e04*/ 	.word	0x00010740
        /*0e08*/ 	.word	0x00000009
        /*0e0c*/ 	.word	0x00000000
        /*0e10*/ 	.short	0x010a
        /*0e12*/ 	.byte	0x3f
	.zero		1


	//   ....[24]....
        /*0e14*/ 	.word	0x000107d0
        /*0e18*/ 	.word	0x00000003
        /*0e1c*/ 	.word	0x00000000
        /*0e20*/ 	.short	0x010a
        /*0e22*/ 	.byte	0x3f
	.zero		1


	//   ....[25]....
        /*0e24*/ 	.word	0x00010840
        /*0e28*/ 	.word	0x00000003
        /*0e2c*/ 	.word	0x00000000
        /*0e30*/ 	.short	0x010a
        /*0e32*/ 	.byte	0x3f
	.zero		1


	//   ....[26]....
        /*0e34*/ 	.word	0x000108b0
        /*0e38*/ 	.word	0x00000000
        /*0e3c*/ 	.word	0x00000000
        /*0e40*/ 	.short	0x010a
        /*0e42*/ 	.byte	0x3f
	.zero		1


	//   ....[27]....
        /*0e44*/ 	.word	0x00010990
        /*0e48*/ 	.word	0x0000000b
        /*0e4c*/ 	.word	0x00000028
        /*0e50*/ 	.short	0x010a
        /*0e52*/ 	.byte	0x3f
	.zero		1


	//   ....[28]....
        /*0e54*/ 	.word	0x00010a60
        /*0e58*/ 	.word	0x00000007
        /*0e5c*/ 	.word	0x00000000
        /*0e60*/ 	.short	0x010a
        /*0e62*/ 	.byte	0x3f
	.zero		1


	//   ....[29]....
        /*0e64*/ 	.word	0x00010ab0
        /*0e68*/ 	.word	0x00000009
        /*0e6c*/ 	.word	0x00000000
        /*0e70*/ 	.short	0x010a
        /*0e72*/ 	.byte	0x3f
	.zero		1


	//   ....[30]....
        /*0e74*/ 	.word	0x00010b00
        /*0e78*/ 	.word	0x00000006
        /*0e7c*/ 	.word	0x00000000
        /*0e80*/ 	.short	0x010a
        /*0e82*/ 	.byte	0x3f
	.zero		1


	//   ....[31]....
        /*0e84*/ 	.word	0x00010b50
        /*0e88*/ 	.word	0x00000009
        /*0e8c*/ 	.word	0x00000000
        /*0e90*/ 	.short	0x010a
        /*0e92*/ 	.byte	0x3f
	.zero		1


	//----- nvinfo : EIATTR_NUM_MBARRIERS
	.align		4
.L_30:
        /*0e94*/ 	.byte	0x03, 0x38
        /*0e96*/ 	.short	0x000c


	//----- nvinfo : EIATTR_EXIT_INSTR_OFFSETS
	.align		4
        /*0e98*/ 	.byte	0x04, 0x1c
        /*0e9a*/ 	.short	(.L_32 - .L_31)


	//   ....[0]....
.L_31:
        /*0e9c*/ 	.word	0x000009f0


	//   ....[1]....
        /*0ea0*/ 	.word	0x00001280


	//   ....[2]....
        /*0ea4*/ 	.word	0x0000f040


	//   ....[3]....
        /*0ea8*/ 	.word	0x0000f5d0


	//   ....[4]....
        /*0eac*/ 	.word	0x00010820


	//----- nvinfo : EIATTR_MAX_THREADS
	.align		4
.L_32:
        /*0eb0*/ 	.byte	0x04, 0x05
        /*0eb2*/ 	.short	(.L_34 - .L_33)
.L_33:
        /*0eb4*/ 	.word	0x00000180
        /*0eb8*/ 	.word	0x00000001
        /*0ebc*/ 	.word	0x00000001


	//----- nvinfo : EIATTR_CRS_STACK_SIZE
	.align		4
.L_34:
        /*0ec0*/ 	.byte	0x04, 0x1e
        /*0ec2*/ 	.short	(.L_36 - .L_35)
.L_35:
        /*0ec4*/ 	.word	0x00000000


	//----- nvinfo : EIATTR_CBANK_PARAM_SIZE
	.align		4
.L_36:
        /*0ec8*/ 	.byte	0x03, 0x19
        /*0eca*/ 	.short	0x0470


	//----- nvinfo : EIATTR_PARAM_CBANK
	.align		4
        /*0ecc*/ 	.byte	0x04, 0x0a
        /*0ece*/ 	.short	(.L_38 - .L_37)
	.align		4
.L_37:
        /*0ed0*/ 	.word	index@(.nv.constant0._ZN7cutlass13device_kernelINS_4gemm6kernel13GemmUniversalIN4cute5tupleIJiiiiEEENS1_10collective13CollectiveMmaINS1_37MainloopSm90TmaGmmaWarpSpecializedFP8ILi5ENS5_IJNS4_1CILi2EEESB_NSA_ILi1EEEEEENS1_35KernelTmaWarpSpecializedCooperativeEEENS5_IJNSA_ILi256EEENSA_ILi128EEESH_EEENS_12float_e4m3_tENS5_IJlSC_lEEESJ_SK_NS4_8TiledMMAINS4_8MMA_AtomIJNS4_4SM904GMMA31MMA_64x128x32_F32E4M3E4M3_SS_TNILNSO_7ScaleInE1ELSQ_1EEEEEENS4_6LayoutINS5_IJSB_SC_SC_EEENS5_IJSC_NSA_ILi0EEESV_EEEEENS5_IJNS4_10UnderscoreESY_SY_EEEEENS4_23SM90_TMA_LOAD_MULTICASTENS4_14ComposedLayoutINS4_7SwizzleILi3ELi4ELi3EEENS4_18smem_ptr_flag_bitsILi8EEENST_INS5_IJNSA_ILi8EEESH_EEENS5_IJSH_SC_EEEEEEEvNS4_8identityES11_S1B_vS1C_EENS_8epilogue10collective6detail29Sm90TmaWarpSpecializedAdapterINS1F_15DefaultEpilogueISJ_SK_SK_NS1E_6thread17LinearCombinationISJ_Li1EffLNS1J_9ScaleType4KindE0ELNS_15FloatRoundStyleE2ESJ_EENS1_15EpilogueDefaultEEEEEvvEEEEvNT_6ParamsE)
        /*0ed4*/ 	.short	0x0210
        /*0ed6*/ 	.short	0x0470


	//----- nvinfo : EIATTR_SW_WAR
	.align		4
.L_38:
        /*0ed8*/ 	.byte	0x04, 0x36
        /*0eda*/ 	.short	(.L_40 - .L_39)
.L_39:
        /*0edc*/ 	.word	0x00000008
.L_40:


//--------------------- .nv.callgraph             --------------------------
	.section	.nv.callgraph,"",@"SHT_CUDA_CALLGRAPH"
	.align	4
	.sectionentsize	8
	.align		4
        /*0000*/ 	.word	0x00000000
	.align		4
        /*0004*/ 	.word	0xffffffff
	.align		4
        /*0008*/ 	.word	0x00000000
	.align		4
        /*000c*/ 	.word	0xfffffffe
	.align		4
        /*0010*/ 	.word	0x00000000
	.align		4
        /*0014*/ 	.word	0xfffffffd
	.align		4
        /*0018*/ 	.word	0x00000000
	.align		4
        /*001c*/ 	.word	0xfffffffc


//--------------------- .nv.constant4             --------------------------
	.section	.nv.constant4,"a",@progbits
	.align	8
	.align		8
.nv.constant4:
        /*0000*/ 	.dword	_ZN39_INTERNAL_b6e17c2b_4_k_cu_58a3efaf_56784cuda3std3__45__cpo5beginE
	.align		8
        /*0008*/ 	.dword	_ZN39_INTERNAL_b6e17c2b_4_k_cu_58a3efaf_56784cuda3std3__45__cpo3endE
	.align		8
        /*0010*/ 	.dword	_ZN39_INTERNAL_b6e17c2b_4_k_cu_58a3efaf_56784cuda3std3__45__cpo6cbeginE
	.align		8
        /*0018*/ 	.dword	_ZN39_INTERNAL_b6e17c2b_4_k_cu_58a3efaf_56784cuda3std3__45__cpo4cendE
	.align		8
        /*0020*/ 	.dword	_ZN39_INTERNAL_b6e17c2b_4_k_cu_58a3efaf_56784cuda3std3__441_GLOBAL__N__b6e17c2b_4_k_cu_58a3efaf_56786ignoreE
	.align		8
        /*0028*/ 	.dword	_ZN39_INTERNAL_b6e17c2b_4_k_cu_58a3efaf_56784cuda3std3__419piecewise_constructE
	.align		8
        /*0030*/ 	.dword	_ZN39_INTERNAL_b6e17c2b_4_k_cu_58a3efaf_56784cuda3std3__48in_placeE
	.align		8
        /*0038*/ 	.dword	_ZN39_INTERNAL_b6e17c2b_4_k_cu_58a3efaf_56784cuda3std6ranges3__45__cpo4swapE
	.align		8
        /*0040*/ 	.dword	_ZN39_INTERNAL_b6e17c2b_4_k_cu_58a3efaf_56784cuda3std6ranges3__45__cpo9iter_moveE
	.align		8
        /*0048*/ 	.dword	_ZN39_INTERNAL_b6e17c2b_4_k_cu_58a3efaf_56784cute7productE
	.align		8
        /*0050*/ 	.dword	_ZN39_INTERNAL_b6e17c2b_4_k_cu_58a3efaf_56784cute1_E


//--------------------- .text._ZN7cutlass13device_kernelINS_4gemm6kernel13GemmUniversalIN4cute5tupleIJiiiiEEENS1_10collective13CollectiveMmaINS1_37MainloopSm90TmaGmmaWarpSpecializedFP8ILi5ENS5_IJNS4_1CILi2EEESB_NSA_ILi1EEEEEENS1_35KernelTmaWarpSpecializedCooperativeEEENS5_IJNSA_ILi256EEENSA_ILi128EEESH_EEENS_12float_e4m3_tENS5_IJlSC_lEEESJ_SK_NS4_8TiledMMAINS4_8MMA_AtomIJNS4_4SM904GMMA31MMA_64x128x32_F32E4M3E4M3_SS_TNILNSO_7ScaleInE1ELSQ_1EEEEEENS4_6LayoutINS5_IJSB_SC_SC_EEENS5_IJSC_NSA_ILi0EEESV_EEEEENS5_IJNS4_10UnderscoreESY_SY_EEEEENS4_23SM90_TMA_LOAD_MULTICASTENS4_14ComposedLayoutINS4_7SwizzleILi3ELi4ELi3EEENS4_18smem_ptr_flag_bitsILi8EEENST_INS5_IJNSA_ILi8EEESH_EEENS5_IJSH_SC_EEEEEEEvNS4_8identityES11_S1B_vS1C_EENS_8epilogue10collective6detail29Sm90TmaWarpSpecializedAdapterINS1F_15DefaultEpilogueISJ_SK_SK_NS1E_6thread17LinearCombinationISJ_Li1EffLNS1J_9ScaleType4KindE0ELNS_15FloatRoundStyleE2ESJ_EENS1_15EpilogueDefaultEEEEEvvEEEEvNT_6ParamsE --------------------------
	.section	.text._ZN7cutlass13device_kernelINS_4gemm6kernel13GemmUniversalIN4cute5tupleIJiiiiEEENS1_10collective13CollectiveMmaINS1_37MainloopSm90TmaGmmaWarpSpecializedFP8ILi5ENS5_IJNS4_1CILi2EEESB_NSA_ILi1EEEEEENS1_35KernelTmaWarpSpecializedCooperativeEEENS5_IJNSA_ILi256EEENSA_ILi128EEESH_EEENS_12float_e4m3_tENS5_IJlSC_lEEESJ_SK_NS4_8TiledMMAINS4_8MMA_AtomIJNS4_4SM904GMMA31MMA_64x128x32_F32E4M3E4M3_SS_TNILNSO_7ScaleInE1ELSQ_1EEEEEENS4_6LayoutINS5_IJSB_SC_SC_EEENS5_IJSC_NSA_ILi0EEESV_EEEEENS5_IJNS4_10UnderscoreESY_SY_EEEEENS4_23SM90_TMA_LOAD_MULTICASTENS4_14ComposedLayoutINS4_7SwizzleILi3ELi4ELi3EEENS4_18smem_ptr_flag_bitsILi8EEENST_INS5_IJNSA_ILi8EEESH_EEENS5_IJSH_SC_EEEEEEEvNS4_8identityES11_S1B_vS1C_EENS_8epilogue10collective6detail29Sm90TmaWarpSpecializedAdapterINS1F_15DefaultEpilogueISJ_SK_SK_NS1E_6thread17LinearCombinationISJ_Li1EffLNS1J_9ScaleType4KindE0ELNS_15FloatRoundStyleE2ESJ_EENS1_15EpilogueDefaultEEEEEvvEEEEvNT_6ParamsE,"ax",@progbits
	.align	128
.text._ZN7cutlass13device_kernelINS_4gemm6kernel13GemmUniversalIN4cute5tupleIJiiiiEEENS1_10collective13CollectiveMmaINS1_37MainloopSm90TmaGmmaWarpSpecializedFP8ILi5ENS5_IJNS4_1CILi2EEESB_NSA_ILi1EEEEEENS1_35KernelTmaWarpSpecializedCooperativeEEENS5_IJNSA_ILi256EEENSA_ILi128EEESH_EEENS_12float_e4m3_tENS5_IJlSC_lEEESJ_SK_NS4_8TiledMMAINS4_8MMA_AtomIJNS4_4SM904GMMA31MMA_64x128x32_F32E4M3E4M3_SS_TNILNSO_7ScaleInE1ELSQ_1EEEEEENS4_6LayoutINS5_IJSB_SC_SC_EEENS5_IJSC_NSA_ILi0EEESV_EEEEENS5_IJNS4_10UnderscoreESY_SY_EEEEENS4_23SM90_TMA_LOAD_MULTICASTENS4_14ComposedLayoutINS4_7SwizzleILi3ELi4ELi3EEENS4_18smem_ptr_flag_bitsILi8EEENST_INS5_IJNSA_ILi8EEESH_EEENS5_IJSH_SC_EEEEEEEvNS4_8identityES11_S1B_vS1C_EENS_8epilogue10collective6detail29Sm90TmaWarpSpecializedAdapterINS1F_15DefaultEpilogueISJ_SK_SK_NS1E_6thread17LinearCombinationISJ_Li1EffLNS1J_9ScaleType4KindE0ELNS_15FloatRoundStyleE2ESJ_EENS1_15EpilogueDefaultEEEEEvvEEEEvNT_6ParamsE:
        .type           _ZN7cutlass13device_kernelINS_4gemm6kernel13GemmUniversalIN4cute5tupleIJiiiiEEENS1_10collective13CollectiveMmaINS1_37MainloopSm90TmaGmmaWarpSpecializedFP8ILi5ENS5_IJNS4_1CILi2EEESB_NSA_ILi1EEEEEENS1_35KernelTmaWarpSpecializedCooperativeEEENS5_IJNSA_ILi256EEENSA_ILi128EEESH_EEENS_12float_e4m3_tENS5_IJlSC_lEEESJ_SK_NS4_8TiledMMAINS4_8MMA_AtomIJNS4_4SM904GMMA31MMA_64x128x32_F32E4M3E4M3_SS_TNILNSO_7ScaleInE1ELSQ_1EEEEEENS4_6LayoutINS5_IJSB_SC_SC_EEENS5_IJSC_NSA_ILi0EEESV_EEEEENS5_IJNS4_10UnderscoreESY_SY_EEEEENS4_23SM90_TMA_LOAD_MULTICASTENS4_14ComposedLayoutINS4_7SwizzleILi3ELi4ELi3EEENS4_18smem_ptr_flag_bitsILi8EEENST_INS5_IJNSA_ILi8EEESH_EEENS5_IJSH_SC_EEEEEEEvNS4_8identityES11_S1B_vS1C_EENS_8epilogue10collective6detail29Sm90TmaWarpSpecializedAdapterINS1F_15DefaultEpilogueISJ_SK_SK_NS1E_6thread17LinearCombinationISJ_Li1EffLNS1J_9ScaleType4KindE0ELNS_15FloatRoundStyleE2ESJ_EENS1_15EpilogueDefaultEEEEEvvEEEEvNT_6ParamsE,@function
        .size           _ZN7cutlass13device_kernelINS_4gemm6kernel13GemmUniversalIN4cute5tupleIJiiiiEEENS1_10collective13CollectiveMmaINS1_37MainloopSm90TmaGmmaWarpSpecializedFP8ILi5ENS5_IJNS4_1CILi2EEESB_NSA_ILi1EEEEEENS1_35KernelTmaWarpSpecializedCooperativeEEENS5_IJNSA_ILi256EEENSA_ILi128EEESH_EEENS_12float_e4m3_tENS5_IJlSC_lEEESJ_SK_NS4_8TiledMMAINS4_8MMA_AtomIJNS4_4SM904GMMA31MMA_64x128x32_F32E4M3E4M3_SS_TNILNSO_7ScaleInE1ELSQ_1EEEEEENS4_6LayoutINS5_IJSB_SC_SC_EEENS5_IJSC_NSA_ILi0EEESV_EEEEENS5_IJNS4_10UnderscoreESY_SY_EEEEENS4_23SM90_TMA_LOAD_MULTICASTENS4_14ComposedLayoutINS4_7SwizzleILi3ELi4ELi3EEENS4_18smem_ptr_flag_bitsILi8EEENST_INS5_IJNSA_ILi8EEESH_EEENS5_IJSH_SC_EEEEEEEvNS4_8identityES11_S1B_vS1C_EENS_8epilogue10collective6detail29Sm90TmaWarpSpecializedAdapterINS1F_15DefaultEpilogueISJ_SK_SK_NS1E_6thread17LinearCombinationISJ_Li1EffLNS1J_9ScaleType4KindE0ELNS_15FloatRoundStyleE2ESJ_EENS1_15EpilogueDefaultEEEEEvvEEEEvNT_6ParamsE,(.L_x_336 - _ZN7cutlass13device_kernelINS_4gemm6kernel13GemmUniversalIN4cute5tupleIJiiiiEEENS1_10collective13CollectiveMmaINS1_37MainloopSm90TmaGmmaWarpSpecializedFP8ILi5ENS5_IJNS4_1CILi2EEESB_NSA_ILi1EEEEEENS1_35KernelTmaWarpSpecializedCooperativeEEENS5_IJNSA_ILi256EEENSA_ILi128EEESH_EEENS_12float_e4m3_tENS5_IJlSC_lEEESJ_SK_NS4_8TiledMMAINS4_8MMA_AtomIJNS4_4SM904GMMA31MMA_64x128x32_F32E4M3E4M3_SS_TNILNSO_7ScaleInE1ELSQ_1EEEEEENS4_6LayoutINS5_IJSB_SC_SC_EEENS5_IJSC_NSA_ILi0EEESV_EEEEENS5_IJNS4_10UnderscoreESY_SY_EEEEENS4_23SM90_TMA_LOAD_MULTICASTENS4_14ComposedLayoutINS4_7SwizzleILi3ELi4ELi3EEENS4_18smem_ptr_flag_bitsILi8EEENST_INS5_IJNSA_ILi8EEESH_EEENS5_IJSH_SC_EEEEEEEvNS4_8identityES11_S1B_vS1C_EENS_8epilogue10collective6detail29Sm90TmaWarpSpecializedAdapterINS1F_15DefaultEpilogueISJ_SK_SK_NS1E_6thread17LinearCombinationISJ_Li1EffLNS1J_9ScaleType4KindE0ELNS_15FloatRoundStyleE2ESJ_EENS1_15EpilogueDefaultEEEEEvvEEEEvNT_6ParamsE)
        .other          _ZN7cutlass13device_kernelINS_4gemm6kernel13GemmUniversalIN4cute5tupleIJiiiiEEENS1_10collective13CollectiveMmaINS1_37MainloopSm90TmaGmmaWarpSpecializedFP8ILi5ENS5_IJNS4_1CILi2EEESB_NSA_ILi1EEEEEENS1_35KernelTmaWarpSpecializedCooperativeEEENS5_IJNSA_ILi256EEENSA_ILi128EEESH_EEENS_12float_e4m3_tENS5_IJlSC_lEEESJ_SK_NS4_8TiledMMAINS4_8MMA_AtomIJNS4_4SM904GMMA31MMA_64x128x32_F32E4M3E4M3_SS_TNILNSO_7ScaleInE1ELSQ_1EEEEEENS4_6LayoutINS5_IJSB_SC_SC_EEENS5_IJSC_NSA_ILi0EEESV_EEEEENS5_IJNS4_10UnderscoreESY_SY_EEEEENS4_23SM90_TMA_LOAD_MULTICASTENS4_14ComposedLayoutINS4_7SwizzleILi3ELi4ELi3EEENS4_18smem_ptr_flag_bitsILi8EEENST_INS5_IJNSA_ILi8EEESH_EEENS5_IJSH_SC_EEEEEEEvNS4_8identityES11_S1B_vS1C_EENS_8epilogue10collective6detail29Sm90TmaWarpSpecializedAdapterINS1F_15DefaultEpilogueISJ_SK_SK_NS1E_6thread17LinearCombinationISJ_Li1EffLNS1J_9ScaleType4KindE0ELNS_15FloatRoundStyleE2ESJ_EENS1_15EpilogueDefaultEEEEEvvEEEEvNT_6ParamsE,@"STO_CUDA_ENTRY STV_DEFAULT"
_ZN7cutlass13device_kernelINS_4gemm6kernel13GemmUniversalIN4cute5tupleIJiiiiEEENS1_10collective13CollectiveMmaINS1_37MainloopSm90TmaGmmaWarpSpecializedFP8ILi5ENS5_IJNS4_1CILi2EEESB_NSA_ILi1EEEEEENS1_35KernelTmaWarpSpecializedCooperativeEEENS5_IJNSA_ILi256EEENSA_ILi128EEESH_EEENS_12float_e4m3_tENS5_IJlSC_lEEESJ_SK_NS4_8TiledMMAINS4_8MMA_AtomIJNS4_4SM904GMMA31MMA_64x128x32_F32E4M3E4M3_SS_TNILNSO_7ScaleInE1ELSQ_1EEEEEENS4_6LayoutINS5_IJSB_SC_SC_EEENS5_IJSC_NSA_ILi0EEESV_EEEEENS5_IJNS4_10UnderscoreESY_SY_EEEEENS4_23SM90_TMA_LOAD_MULTICASTENS4_14ComposedLayoutINS4_7SwizzleILi3ELi4ELi3EEENS4_18smem_ptr_flag_bitsILi8EEENST_INS5_IJNSA_ILi8EEESH_EEENS5_IJSH_SC_EEEEEEEvNS4_8identityES11_S1B_vS1C_EENS_8epilogue10collective6detail29Sm90TmaWarpSpecializedAdapterINS1F_15DefaultEpilogueISJ_SK_SK_NS1E_6thread17LinearCombinationISJ_Li1EffLNS1J_9ScaleType4KindE0ELNS_15FloatRoundStyleE2ESJ_EENS1_15EpilogueDefaultEEEEEvvEEEEvNT_6ParamsE:
[----:B------:R-:W0:Y:S02]  /*0000*/  LDC R1, c[0x0][0x28] ;  /* 0x00000a00ff017b82 */ /* 0x000e240000000800 */
[----:B0-----:R-:W-:Y:S01]  /*0010*/  VIADD R1, R1, 0xffffff08 ;  /* 0xffffff0801017836 */ /* 0x001fe20000000000 */
[----:B------:R-:W0:Y:S01]  /*0020*/  S2R R4, SR_TID.X ;  /* 0x0000000000047919 */ /* 0x000e220000002100 */
[----:B------:R-:W-:Y:S01]  /*0030*/  ELECT P0, URZ, PT ;  /* 0x00000000003f782f */ /* 0x000fe20003800000 */
[----:B------:R-:W-:Y:S01]  /*0040*/  BSSY B0, `(.L_x_0) ;  /* 0x0000015000007945 */ /* 0x000fe20003800000 */
[--C-:B0-----:R-:W-:Y:S02]  /*0050*/  SHF.R.U32.HI R0, RZ, 0x5, R4.reuse ;  /* 0x00000005ff007819 */ /* 0x101fe40000011604 */
[----:B------:R-:W-:-:S03]  /*0060*/  SHF.R.U32.HI R2, RZ, 0x7, R4 ;  /* 0x00000007ff027819 */ /* 0x000fc60000011604 */
[----:B------:R-:W0:Y:S04]  /*0070*/  SHFL.IDX PT, R3, R0, RZ, 0x1f ;  /* 0x00001fff00037589 */ /* 0x000e2800000e0000 */
[----:B------:R-:W1:Y:S01]  /*0080*/  SHFL.IDX PT, R2, R2, RZ, 0x1f ;  /* 0x00001fff02027589 */ /* 0x000e6200000e0000 */
[----:B0-----:R-:W-:Y:S02]  /*0090*/  R2UR UR4, R3 ;  /* 0x00000000030472ca */ /* 0x001fe400000e0000 */
[----:B-1----:R-:W-:-:S11]  /*00a0*/  R2UR UR6, R2 ;  /* 0x00000000020672ca */ /* 0x002fd600000e0000 */
[----:B------:R-:W-:Y:S02]  /*00b0*/  USHF.R.S32.HI UR5, URZ, 0x1f, UR4 ;  /* 0x0000001f3f057899 */ /* 0x000fe40008011404 */
[----:B------:R-:W-:Y:S02]  /*00c0*/  ISETP.NE.OR P0, PT, RZ, UR4, !P0 ;  /* 0x00000004ff007c0c */ /* 0x000fe4000c705670 */
[----:B------:R-:W-:-:S04]  /*00d0*/  ULEA.HI UR5, UR5, UR4, URZ, 0x2 ;  /* 0x0000000405057291 */ /* 0x000fc8000f8f103f */
[----:B------:R-:W-:-:S04]  /*00e0*/  ULOP3.LUT UR5, UR5, 0xfffffffc, URZ, 0xc0, !UPT ;  /* 0xfffffffc05057892 */ /* 0x000fc8000f8ec03f */
[----:B------:R-:W-:-:S03]  /*00f0*/  UIADD3 UR8, UR4, -UR5, URZ ;  /* 0x8000000504087290 */ /* 0x000fc6000fffe03f */
[----:B------:R-:W-:Y:S09]  /*0100*/  @P0 BRA `(.L_x_1) ;  /* 0x0000000000200947 */ /* 0x000ff20003800000 */
[----:B------:R-:W-:Y:S02]  /*0110*/  ULDC.64 UR4, c[0x0][0x198] ;  /* 0x0000660000047ab9 */ /* 0x000fe40000000a00 */
[----:B------:R-:W-:Y:S02]  /*0120*/  UIADD3 UR10, UP0, UR4, 0xf0, URZ ;  /* 0x000000f0040a7890 */ /* 0x000fe4000ff1e03f */
[----:B------:R-:W-:Y:S02]  /*0130*/  UIADD3 UR4, UP1, UR4, 0x1f0, URZ ;  /* 0x000001f004047890 */ /* 0x000fe4000ff3e03f */
[----:B------:R-:W-:Y:S02]  /*0140*/  UIADD3.X UR11, URZ, UR5, URZ, UP0, !UPT ;  /* 0x000000053f0b7290 */ /* 0x000fe400087fe43f */
[----:B------:R-:W-:-:S07]  /*0150*/  UIADD3.X UR5, URZ, UR5, URZ, UP1, !UPT ;  /* 0x000000053f057290 */ /* 0x000fce0008ffe43f */
[----:B------:R0:W-:Y:S02]  /*0160*/  UTMACCTL.PF [UR10] ;  /* 0x000000000a0079b9 */ /* 0x0001e40008040000 */
[----:B------:R0:W-:Y:S02]  /*0170*/  UTMACCTL.PF [UR4] ;  /* 0x00000000040079b9 */ /* 0x0001e40008040000 */
[----:B0-----:R-:W-:Y:S01]  /*0180*/  NOP ;  /* 0x0000000000007918 */ /* 0x001fe20000000000 */
.L_x_1:
[----:B------:R-:W-:Y:S05]  /*0190*/  BSYNC B0 ;  /* 0x0000000000007941 */ /* 0x000fea0003800000 */
.L_x_0:
[----:B------:R-:W0:Y:S01]  /*01a0*/  SHFL.IDX PT, R3, R0, RZ, 0x1f ;  /* 0x00001fff00037589 */ /* 0x000e2200000e0000 */
[----:B------:R-:W-:Y:S01]  /*01b0*/  UISETP.NE.AND UP0, UPT, UR8, 0x3, UPT ;  /* 0x000000030800788c */ /* 0x000fe2000bf05270 */
[----:B------:R-:W-:Y:S01]  /*01c0*/  ISETP.NE.AND P1, PT, RZ, UR6, PT ;  /* 0x00000006ff007c0c */ /* 0x000fe2000bf25270 */
[----:B------:R-:W-:Y:S02]  /*01d0*/  UIADD3 UR10, UR6, -0x1, URZ ;  /* 0xffffffff060a7890 */ /* 0x000fe4000fffe03f */
[----:B------:R-:W-:Y:S02]  /*01e0*/  UISETP.EQ.OR UP0, UPT, UR8, URZ, !UP0 ;  /* 0x0000003f0800728c */ /* 0x000fe4000c702670 */
[----:B------:R-:W-:Y:S02]  /*01f0*/  UISETP.GE.U32.AND UP1, UPT, UR10, 0x2, UPT ;  /* 0x000000020a00788c */ /* 0x000fe4000bf26070 */
[----:B------:R-:W-:-:S04]  /*0200*/  UISETP.EQ.AND UP0, UPT, UR6, URZ, UP0 ;  /* 0x0000003f0600728c */ /* 0x000fc80008702270 */
[----:B------:R-:W-:-:S04]  /*0210*/  USEL UR13, URZ, 0x1, !UP0 ;  /* 0x000000013f0d7887 */ /* 0x000fc8000c000000 */
[----:B------:R-:W-:Y:S01]  /*0220*/  USEL UR13, UR13, 0x2, UP1 ;  /* 0x000000020d0d7887 */ /* 0x000fe20008800000 */
[----:B0-----:R-:W-:-:S13]  /*0230*/  ISETP.NE.AND P0, PT, R3, RZ, PT ;  /* 0x000000ff0300720c */ /* 0x001fda0003f05270 */
[----:B------:R-:W-:Y:S05]  /*0240*/  @P0 BRA `(.L_x_2) ;  /* 0x0000000000600947 */ /* 0x000fea0003800000 */
[----:B------:R-:W0:Y:S01]  /*0250*/  S2UR UR9, SR_CgaCtaId ;  /* 0x00000000000979c3 */ /* 0x000e220000008800 */
[----:B------:R-:W-:Y:S01]  /*0260*/  UMOV UR4, 0x400 ;  /* 0x0000040000047882 */ /* 0x000fe20000000000 */
[----:B------:R-:W-:Y:S01]  /*0270*/  UMOV UR5, 0x1 ;  /* 0x0000000100057882 */ /* 0x000fe20000000000 */
[----:B------:R-:W-:Y:S01]  /*0280*/  UMOV UR6, 0x6 ;  /* 0x0000000600067882 */ /* 0x000fe20000000000 */
[----:B------:R-:W-:Y:S01]  /*0290*/  ELECT P0, URZ, PT ;  /* 0x00000000003f782f */ /* 0x000fe20003800000 */
[----:B------:R-:W-:-:S04]  /*02a0*/  UIADD3 UR6, -UR6, 0x100000, URZ ;  /* 0x0010000006067890 */ /* 0x000fc8000fffe13f */
[----:B------:R-:W-:Y:S02]  /*02b0*/  USHF.L.U32 UR7, UR6, 0xb, URZ ;  /* 0x0000000b06077899 */ /* 0x000fe4000800063f */
[----:B------:R-:W-:Y:S02]  /*02c0*/  USHF.L.U32 UR6, UR6, 0x1, URZ ;  /* 0x0000000106067899 */ /* 0x000fe4000800063f */
[----:B0-----:R-:W-:Y:S02]  /*02d0*/  ULEA UR9, UR9, UR4, 0x18 ;  /* 0x0000000409097291 */ /* 0x001fe4000f8ec03f */
[----:B------:R-:W-:-:S04]  /*02e0*/  UIADD3 UR4, -UR5, 0x100000, URZ ;  /* 0x0010000005047890 */ /* 0x000fc8000fffe13f */
[----:B------:R-:W-:Y:S02]  /*02f0*/  USHF.L.U32 UR5, UR4, 0xb, URZ ;  /* 0x0000000b04057899 */ /* 0x000fe4000800063f */
[----:B------:R-:W-:Y:S01]  /*0300*/  USHF.L.U32 UR4, UR4, 0x1, URZ ;  /* 0x0000000104047899 */ /* 0x000fe2000800063f */
[----:B------:R-:W0:Y:S11]  /*0310*/  FENCE.VIEW.ASYNC.S ;  /* 0x00000000000073c6 */ /* 0x000e360000000000 */
[----:B0-----:R0:W1:Y:S01]  /*0320*/  SYNCS.EXCH.64 URZ, [UR9], UR4 ;  /* 0x00000004093f75b2 */ /* 0x0010620008000100 */
[----:B------:R0:W2:Y:S01]  /*0330*/  SYNCS.EXCH.64 URZ, [UR9+0x28], UR6 ;  /* 0x00002806093f75b2 */ /* 0x0000a20008000100 */
[----:B------:R0:W3:Y:S01]  /*0340*/  SYNCS.EXCH.64 URZ, [UR9+0x8], UR4 ;  /* 0x00000804093f75b2 */ /* 0x0000e20008000100 */
[----:B------:R0:W4:Y:S01]  /*0350*/  SYNCS.EXCH.64 URZ, [UR9+0x30], UR6 ;  /* 0x00003006093f75b2 */ /* 0x0001220008000100 */
[----:B------:R0:W0:Y:S01]  /*0360*/  SYNCS.EXCH.64 URZ, [UR9+0x10], UR4 ;  /* 0x00001004093f75b2 */ /* 0x0000220008000100 */
[----:B------:R0:W0:Y:S01]  /*0370*/  SYNCS.EXCH.64 URZ, [UR9+0x38], UR6 ;  /* 0x00003806093f75b2 */ /* 0x0000220008000100 */
[----:B------:R0:W0:Y:S01]  /*0380*/  SYNCS.EXCH.64 URZ, [UR9+0x18], UR4 ;  /* 0x00001804093f75b2 */ /* 0x0000220008000100 */
[----:B------:R0:W0:Y:S01]  /*0390*/  SYNCS.EXCH.64 URZ, [UR9+0x40], UR6 ;  /* 0x00004006093f75b2 */ /* 0x0000220008000100 */
[----:B------:R0:W0:Y:S01]  /*03a0*/  SYNCS.EXCH.64 URZ, [UR9+0x20], UR4 ;  /* 0x00002004093f75b2 */ /* 0x0000220008000100 */
[----:B------:R0:W0:Y:S01]  /*03b0*/  SYNCS.EXCH.64 URZ, [UR9+0x48], UR6 ;  /* 0x00004806093f75b2 */ /* 0x0000220008000100 */
[----:B------:R-:W-:Y:S01]  /*03c0*/  NOP ;  /* 0x0000000000007918 */ /* 0x000fe20000000000 */
.L_x_2:
[----:B------:R-:W-:Y:S01]  /*03d0*/  SHF.R.S32.HI R2, RZ, 0x1f, R4 ;  /* 0x0000001fff027819 */ /* 0x000fe20000011404 */
[----:B------:R-:W5:Y:S01]  /*03e0*/  SHFL.IDX PT, R0, R0, RZ, 0x1f ;  /* 0x00001fff00007589 */ /* 0x000f6200000e0000 */
[----:B0-----:R-:W0:Y:S01]  /*03f0*/  S2UR UR9, SR_CTAID.X ;  /* 0x00000000000979c3 */ /* 0x001e220000002500 */
[----:B------:R-:W-:Y:S02]  /*0400*/  ELECT P0, URZ, PT ;  /* 0x00000000003f782f */ /* 0x000fe40003800000 */
[----:B------:R-:W-:Y:S01]  /*0410*/  LEA.HI R2, R2, R4, RZ, 0x7 ;  /* 0x0000000402027211 */ /* 0x000fe200078f38ff */
[----:B------:R-:W-:Y:S01]  /*0420*/  ULDC UR4, c[0x0][0x150] ;  /* 0x0000540000047ab9 */ /* 0x000fe20000000800 */
[----:B------:R-:W-:Y:S01]  /*0430*/  SHF.R.S32.HI R6, RZ, 0x1f, R3 ;  /* 0x0000001fff067819 */ /* 0x000fe20000011403 */
[----:B------:R-:W-:Y:S01]  /*0440*/  NOP ;  /* 0x0000000000007918 */ /* 0x000fe20000000000 */
[----:B------:R-:W-:Y:S01]  /*0450*/  LOP3.LUT R2, R2, 0xffffff80, RZ, 0xc0, !PT ;  /* 0xffffff8002027812 */ /* 0x000fe200078ec0ff */
[----:B------:R-:W-:Y:S01]  /*0460*/  NOP ;  /* 0x0000000000007918 */ /* 0x000fe20000000000 */
[----:B------:R-:W-:Y:S01]  /*0470*/  LEA.HI R6, R6, R3, RZ, 0x2 ;  /* 0x0000000306067211 */ /* 0x000fe200078f10ff */
[----:B------:R-:W1:Y:S02]  /*0480*/  LDC R8, c[0x0][0x144] ;  /* 0x00005100ff087b82 */ /* 0x000e640000000800 */
[----:B------:R-:W-:Y:S01]  /*0490*/  IMAD.IADD R4, R4, 0x1, -R2 ;  /* 0x0000000104047824 */ /* 0x000fe200078e0a02 */
[----:B------:R-:W-:Y:S01]  /*04a0*/  LOP3.LUT R6, R6, 0x3ffffffc, RZ, 0xc0, !PT ;  /* 0x3ffffffc06067812 */ /* 0x000fe200078ec0ff */
[----:B------:R-:W2:Y:S03]  /*04b0*/  S2R R2, SR_CTAID.Y ;  /* 0x0000000000027919 */ /* 0x000ea60000002600 */
[----:B------:R-:W-:Y:S01]  /*04c0*/  SHF.R.S32.HI R5, RZ, 0x1f, R4 ;  /* 0x0000001fff057819 */ /* 0x000fe20000011404 */
[----:B------:R-:W-:Y:S01]  /*04d0*/  IMAD.IADD R6, R3, 0x1, -R6 ;  /* 0x0000000103067824 */ /* 0x000fe200078e0a06 */
[----:B------:R-:W3:Y:S02]  /*04e0*/  LDC R11, c[0x0][0x148] ;  /* 0x00005200ff0b7b82 */ /* 0x000ee40000000800 */
[----:B------:R-:W-:-:S02]  /*04f0*/  LEA.HI R5, R5, R4, RZ, 0x3 ;  /* 0x0000000405057211 */ /* 0x000fc400078f18ff */
[----:B-----5:R-:W-:Y:S02]  /*0500*/  ISETP.NE.OR P0, PT, R0, RZ, !P0 ;  /* 0x000000ff0000720c */ /* 0x020fe40004705670 */
[--C-:B------:R-:W-:Y:S02]  /*0510*/  SHF.R.S32.HI R0, RZ, 0x3, R5.reuse ;  /* 0x00000003ff007819 */ /* 0x100fe40000011405 */
[----:B------:R-:W-:Y:S02]  /*0520*/  SHF.R.S32.HI R5, RZ, 0x1f, R5 ;  /* 0x0000001fff057819 */ /* 0x000fe40000011405 */
[----:B0-----:R-:W-:Y:S02]  /*0530*/  I2FP.F32.U32 R7, UR9 ;  /* 0x0000000900077c45 */ /* 0x001fe40008201000 */
[----:B------:R-:W-:-:S03]  /*0540*/  LEA.HI R5, R5, R0, RZ, 0x2 ;  /* 0x0000000005057211 */ /* 0x000fc600078f10ff */
[----:B------:R-:W-:Y:S01]  /*0550*/  FMUL R7, R7, UR4 ;  /* 0x0000000407077c20 */ /* 0x000fe20008400000 */
[----:B------:R-:W-:Y:S01]  /*0560*/  LOP3.LUT R5, R5, 0xfffffffc, RZ, 0xc0, !PT ;  /* 0xfffffffc05057812 */ /* 0x000fe200078ec0ff */
[----:B------:R-:W-:Y:S01]  /*0570*/  VOTEU.ALL UP0, P0 ;  /* 0x00000000003f7886 */ /* 0x000fe20000000000 */
[----:B------:R-:W-:Y:S01]  /*0580*/  ULDC UR4, c[0x0][0x154] ;  /* 0x0000550000047ab9 */ /* 0x000fe20000000800 */
[----:B------:R-:W-:Y:S02]  /*0590*/  VOTEU.ALL UP1, P0 ;  /* 0x00000000003f7886 */ /* 0x000fe40000020000 */
[----:B------:R-:W0:Y:S01]  /*05a0*/  F2I.U32.TRUNC.NTZ R7, R7 ;  /* 0x0000000700077305 */ /* 0x000e22000020f000 */
[----:B------:R-:W-:Y:S01]  /*05b0*/  IMAD.IADD R5, R0, 0x1, -R5 ;  /* 0x0000000100057824 */ /* 0x000fe200078e0a05 */
[----:B------:R-:W5:Y:S01]  /*05c0*/  @!UP0 S2UR UR7, SR_CgaCtaId ;  /* 0x00000000000789c3 */ /* 0x000f620000008800 */
[----:B------:R-:W-:Y:S02]  /*05d0*/  @!UP0 UMOV UR6, 0x400 ;  /* 0x0000040000068882 */ /* 0x000fe40000000000 */
[----:B------:R-:W-:Y:S01]  /*05e0*/  IMAD R5, R6, 0x4, R5 ;  /* 0x0000000406057824 */ /* 0x000fe200078e0205 */
[----:B--2---:R-:W-:-:S04]  /*05f0*/  I2FP.F32.U32 R9, R2 ;  /* 0x0000000200097245 */ /* 0x004fc80000201000 */
[----:B------:R-:W-:Y:S01]  /*0600*/  LEA.HI R0, R5, R5, RZ, 0x1 ;  /* 0x0000000505007211 */ /* 0x000fe200078f08ff */
[----:B------:R-:W-:Y:S01]  /*0610*/  FMUL R9, R9, UR4 ;  /* 0x0000000409097c20 */ /* 0x000fe20008400000 */
[----:B------:R-:W-:Y:S02]  /*0620*/  UMOV UR4, 0x20 ;  /* 0x0000002000047882 */ /* 0x000fe40000000000 */
[----:B------:R-:W-:Y:S01]  /*0630*/  LOP3.LUT R6, R0, 0xfffffffe, RZ, 0xc0, !PT ;  /* 0xfffffffe00067812 */ /* 0x000fe200078ec0ff */
[----:B0-----:R-:W-:Y:S01]  /*0640*/  IMAD.MOV R13, RZ, RZ, -R7 ;  /* 0x000000ffff0d7224 */ /* 0x001fe200078e0a07 */
[----:B------:R-:W-:-:S04]  /*0650*/  @!UP0 UIADD3 UR4, -UR4, 0x100000, URZ ;  /* 0x0010000004048890 */ /* 0x000fc8000fffe13f */
[----:B------:R-:W-:Y:S02]  /*0660*/  @!UP0 USHF.L.U32 UR5, UR4, 0xb, URZ ;  /* 0x0000000b04058899 */ /* 0x000fe4000800063f */
[----:B------:R-:W-:Y:S01]  /*0670*/  @!UP0 USHF.L.U32 UR4, UR4, 0x1, URZ ;  /* 0x0000000104048899 */ /* 0x000fe2000800063f */
[----:B------:R-:W0:Y:S01]  /*0680*/  F2I.U32.TRUNC.NTZ R9, R9 ;  /* 0x0000000900097305 */ /* 0x000e22000020f000 */
[----:B-1----:R-:W-:Y:S02]  /*0690*/  IMAD R0, R8, R13, UR9 ;  /* 0x0000000908007e24 */ /* 0x002fe4000f8e020d */
[C---:B------:R-:W-:Y:S02]  /*06a0*/  IMAD.IADD R7, R5.reuse, 0x1, -R6 ;  /* 0x0000000105077824 */ /* 0x040fe400078e0a06 */
[----:B------:R-:W-:-:S03]  /*06b0*/  IMAD.SHL.U32 R6, R5, 0x4, RZ ;  /* 0x0000000405067824 */ /* 0x000fc600078e00ff */
[----:B------:R-:W-:Y:S01]  /*06c0*/  ISETP.NE.AND P2, PT, R7, R0, PT ;  /* 0x000000000700720c */ /* 0x000fe20003f45270 */
[----:B-----5:R-:W-:Y:S01]  /*06d0*/  @!UP0 ULEA UR6, UR7, UR6, 0x18 ;  /* 0x0000000607068291 */ /* 0x020fe2000f8ec03f */
[----:B------:R-:W-:Y:S01]  /*06e0*/  LOP3.LUT R10, R5, 0xc, R6, 0x78, !PT ;  /* 0x0000000c050a7812 */ /* 0x000fe200078e7806 */
[----:B------:R-:W1:Y:S01]  /*06f0*/  LDC R7, c[0x0][0x140] ;  /* 0x00005000ff077b82 */ /* 0x000e620000000800 */
[----:B------:R-:W-:Y:S01]  /*0700*/  VOTEU.ALL UP0, P0 ;  /* 0x00000000003f7886 */ /* 0x000fe20000000000 */
[----:B------:R-:W-:Y:S01]  /*0710*/  LOP3.LUT P0, RZ, R4, 0x7, RZ, 0xc0, !PT ;  /* 0x0000000704ff7812 */ /* 0x000fe2000780c0ff */
[----:B0-----:R-:W-:Y:S01]  /*0720*/  IMAD.MOV R12, RZ, RZ, -R9 ;  /* 0x000000ffff0c7224 */ /* 0x001fe200078e0a09 */
[----:B------:R0:W-:Y:S01]  /*0730*/  STL [R1+0x74], R10 ;  /* 0x0000740a01007387 */ /* 0x0001e20000100800 */
[----:B------:R-:W-:Y:S01]  /*0740*/  IMAD.MOV.U32 R4, RZ, RZ, 0x1 ;  /* 0x00000001ff047424 */ /* 0x000fe200078e00ff */
[----:B------:R-:W-:Y:S01]  /*0750*/  ISETP.LT.U32.AND P0, PT, R10, 0x4, !P0 ;  /* 0x000000040a00780c */ /* 0x000fe20004701070 */
[----:B---3--:R-:W-:-:S03]  /*0760*/  IMAD R6, R11, R12, R2 ;  /* 0x0000000c0b067224 */ /* 0x008fc600078e0202 */
[----:B------:R-:W-:Y:S01]  /*0770*/  @P2 LEA.HI R5, R10, R10, RZ, 0x1 ;  /* 0x0000000a0a052211 */ /* 0x000fe200078f08ff */
[----:B------:R-:W2:Y:S02]  /*0780*/  FENCE.VIEW.ASYNC.S ;  /* 0x00000000000073c6 */ /* 0x000ea40000000000 */
[----:B--2---:R0:W2:Y:S01]  /*0790*/  @!UP0 SYNCS.EXCH.64 URZ, [UR6+0x60], UR4 ;  /* 0x00006004063f85b2 */ /* 0x0040a20008000100 */
[----:B------:R-:W-:-:S04]  /*07a0*/  @P2 SHF.R.S32.HI R5, RZ, 0x1, R5 ;  /* 0x00000001ff052819 */ /* 0x000fc80000011405 */
[----:B------:R-:W-:Y:S02]  /*07b0*/  @P2 ISETP.NE.AND P3, PT, R5, R6, PT ;  /* 0x000000060500220c */ /* 0x000fe40003f65270 */
[----:B------:R-:W-:Y:S02]  /*07c0*/  SEL R5, RZ, 0x1, !P0 ;  /* 0x00000001ff057807 */ /* 0x000fe40004000000 */
[----:B------:R-:W-:Y:S02]  /*07d0*/  @P2 SEL R4, RZ, 0x1, P3 ;  /* 0x00000001ff042807 */ /* 0x000fe40001800000 */
[----:B-1----:R-:W-:Y:S02]  /*07e0*/  ISETP.EQ.U32.AND P5, PT, R7, 0x1, PT ;  /* 0x000000010700780c */ /* 0x002fe40003fa2070 */
[----:B------:R-:W-:Y:S01]  /*07f0*/  LOP3.LUT R4, R4, R5, RZ, 0xc0, !PT ;  /* 0x0000000504047212 */ /* 0x000fe200078ec0ff */
[----:B------:R0:W1:Y:S01]  /*0800*/  @!UP1 SYNCS.EXCH.64 URZ, [UR6+0x68], UR4 ;  /* 0x00006804063f95b2 */ /* 0x0000620008000100 */
[----:B------:R-:W-:-:S03]  /*0810*/  NOP ;  /* 0x0000000000007918 */ /* 0x000fc60000000000 */
[----:B------:R0:W-:Y:S06]  /*0820*/  STL [R1+0x70], R4 ;  /* 0x0000700401007387 */ /* 0x0001ec0000100800 */
[----:B--2---:R-:W-:Y:S05]  /*0830*/  @!P5 BRA `(.L_x_3) ;  /* 0x000000000008d947 */ /* 0x004fea0003800000 */
[----:B-1--4-:R-:W-:Y:S01]  /*0840*/  UCGABAR_ARV ;  /* 0x00000000000079c7 */ /* 0x012fe20008000000 */
[----:B------:R-:W-:Y:S05]  /*0850*/  BRA `(.L_x_4) ;  /* 0x0000000000047947 */ /* 0x000fea0003800000 */
.L_x_3:
[----:B-1--4-:R-:W-:Y:S01]  /*0860*/  NOP ;  /* 0x0000000000007918 */ /* 0x012fe20000000000 */
.L_x_4:
[----:B------:R-:W1:Y:S01]  /*0870*/  LDC R3, c[0x0][0x65c] ;  /* 0x00019700ff037b82 */ /* 0x000e620000000800 */
[----:B0-----:R-:W-:Y:S02]  /*0880*/  IMAD.U32 R4, RZ, RZ, UR9 ;  /* 0x00000009ff047e24 */ /* 0x001fe4000f8e00ff */
[----:B------:R-:W-:Y:S01]  /*0890*/  IMAD.MOV.U32 R5, RZ, RZ, RZ ;  /* 0x000000ffff057224 */ /* 0x000fe200078e00ff */
[----:B-1----:R-:W-:-:S13]  /*08a0*/  ISETP.NE.AND P4, PT, R3, 0x1, PT ;  /* 0x000000010300780c */ /* 0x002fda0003f85270 */
[----:B------:R-:W0:Y:S01]  /*08b0*/  @P4 LDC R7, c[0x0][0x10] ;  /* 0x00000400ff074b82 */ /* 0x000e220000000800 */
[----:B------:R-:W-:Y:S02]  /*08c0*/  @P4 IMAD.MOV.U32 R3, RZ, RZ, RZ ;  /* 0x000000ffff034224 */ /* 0x000fe400078e00ff */
[----:B------:R-:W-:-:S05]  /*08d0*/  @P4 IMAD.MOV.U32 R13, RZ, RZ, RZ ;  /* 0x000000ffff0d4224 */ /* 0x000fca00078e00ff */
[----:B------:R-:W1:Y:S01]  /*08e0*/  @!P4 LDC R9, c[0x0][0xc] ;  /* 0x00000300ff09cb82 */ /* 0x000e620000000800 */
[----:B0-----:R-:W-:-:S04]  /*08f0*/  @P4 IMAD.WIDE.U32 R6, R7, UR9, R2 ;  /* 0x0000000907064c25 */ /* 0x001fc8000f8e0002 */
[----:B------:R-:W-:Y:S02]  /*0900*/  @P4 IMAD.MOV.U32 R19, RZ, RZ, R6 ;  /* 0x000000ffff134224 */ /* 0x000fe400078e0006 */
[----:B------:R-:W-:Y:S02]  /*0910*/  @P4 IMAD.IADD R23, R7, 0x1, R13 ;  /* 0x0000000107174824 */ /* 0x000fe400078e020d */
[----:B-1----:R-:W-:-:S04]  /*0920*/  @!P4 IMAD.WIDE.U32 R4, R2, R9, R4 ;  /* 0x000000090204c225 */ /* 0x002fc800078e0004 */
[----:B------:R-:W-:Y:S02]  /*0930*/  @!P4 IMAD.MOV.U32 R19, RZ, RZ, R4 ;  /* 0x000000ffff13c224 */ /* 0x000fe400078e0004 */
[----:B------:R-:W-:-:S03]  /*0940*/  @!P4 IMAD.MOV.U32 R23, RZ, RZ, R5 ;  /* 0x000000ffff17c224 */ /* 0x000fc600078e0005 */
[----:B------:R0:W-:Y:S04]  /*0950*/  STL [R1+0x7c], R19 ;  /* 0x00007c1301007387 */ /* 0x0001e80000100800 */
[----:B------:R0:W-:Y:S01]  /*0960*/  STL [R1+0x78], R23 ;  /* 0x0000781701007387 */ /* 0x0001e20000100800 */
[----:B------:R-:W-:Y:S05]  /*0970*/  @!P5 BRA `(.L_x_5) ;  /* 0x00000000000cd947 */ /* 0x000fea0003800000 */
[----:B------:R-:W-:Y:S01]  /*0980*/  UCGABAR_WAIT ;  /* 0x0000000000007dc7 */ /* 0x000fe20008000000 */
[----:B------:R-:W-:Y:S01]  /*0990*/  CCTL.IVALL ;  /* 0x00000000ff00798f */ /* 0x000fe20002000000 */
[----:B------:R-:W-:Y:S05]  /*09a0*/  BRA `(.L_x_6) ;  /* 0x0000000000047947 */ /* 0x000fea0003800000 */
.L_x_5:
[----:B------:R-:W-:Y:S06]  /*09b0*/  BAR.SYNC.DEFER_BLOCKING 0x0 ;  /* 0x0000000000007b1d */ /* 0x000fec0000010000 */
.L_x_6:
[----:B------:R-:W-:Y:S05]  /*09c0*/  @!P1 BRA `(.L_x_7) ;  /* 0x000000e400a09947 */ /* 0x000fea0003800000 */
[----:B------:R-:W-:-:S06]  /*09d0*/  UISETP.GT.U32.AND UP0, UPT, UR10, 0x1, UPT ;  /* 0x000000010a00788c */ /* 0x000fcc000bf04070 */
[----:B------:R-:W-:-:S13]  /*09e0*/  PLOP3.LUT P0, PT, PT, PT, UP0, 0x80, 0x0 ;  /* 0x000000000000781c */ /* 0x000fda0003f0f008 */
[----:B------:R-:W-:Y:S05]  /*09f0*/  @P0 EXIT ;  /* 0x000000000000094d */ /* 0x000fea0003800000 */
[----:B------:R-:W-:Y:S01]  /*0a00*/  IMAD.MOV.U32 R6, RZ, RZ, -0x1 ;  /* 0xffffffffff067424 */ /* 0x000fe200078e00ff */
[----:B------:R-:W-:Y:S01]  /*0a10*/  ULDC.64 UR4, c[0x0][0x650] ;  /* 0x0001940000047ab9 */ /* 0x000fe20000000a00 */
[----:B------:R-:W-:Y:S01]  /*0a20*/  IMAD.MOV.U32 R5, RZ, RZ, -0x1 ;  /* 0xffffffffff057424 */ /* 0x000fe200078e00ff */
[----:B------:R-:W-:Y:S01]  /*0a30*/  ISETP.GE.U32.AND P0, PT, R19, UR4, PT ;  /* 0x0000000413007c0c */ /* 0x000fe2000bf06070 */
[----:B------:R-:W-:Y:S01]  /*0a40*/  UMOV UR12, 0xffffffff ;  /* 0xffffffff000c7882 */ /* 0x000fe20000000000 */
[----:B------:R1:W-:Y:S01]  /*0a50*/  STL [R1+0x84], R6 ;  /* 0x0000840601007387 */ /* 0x0003e20000100800 */
[----:B------:R-:W-:Y:S02]  /*0a60*/  PRMT R4, RZ, 0x7610, R4 ;  /* 0x00007610ff047816 */ /* 0x000fe40000000004 */
[----:B------:R-:W-:Y:S01]  /*0a70*/  ISETP.GE.U32.AND.EX P0, PT, R23, UR5, PT, P0 ;  /* 0x0000000517007c0c */ /* 0x000fe2000bf06100 */
[----:B------:R1:W-:-:S12]  /*0a80*/  STL [R1+0x80], R5 ;  /* 0x0000800501007387 */ /* 0x0003d80000100800 */
[----:B-1----:R-:W-:Y:S05]  /*0a90*/  @P0 BRA `(.L_x_8) ;  /* 0x0000000400380947 */ /* 0x002fea0003800000 */
[----:B------:R-:W1:Y:S01]  /*0aa0*/  LDC.64 R14, c[0x0][0x628] ;  /* 0x00018a00ff0e7b82 */ /* 0x000e620000000a00 */
[----:B------:R-:W-:Y:S02]  /*0ab0*/  IMAD.MOV.U32 R4, RZ, RZ, R19 ;  /* 0x000000ffff047224 */ /* 0x000fe400078e0013 */
[----:B------:R-:W-:-:S05]  /*0ac0*/  IMAD.MOV.U32 R5, RZ, RZ, R23 ;  /* 0x000000ffff057224 */ /* 0x000fca00078e0017 */
[----:B------:R-:W2:Y:S08]  /*0ad0*/  LDC R10, c[0x0][0x630] ;  /* 0x00018c00ff0a7b82 */ /* 0x000eb00000000800 */
[----:B------:R-:W3:Y:S01]  /*0ae0*/  LDC.64 R16, c[0x0][0x620] ;  /* 0x00018800ff107b82 */ /* 0x000ee20000000a00 */
[----:B-1----:R-:W-:-:S04]  /*0af0*/  ISETP.NE.U32.AND P0, PT, R14, RZ, PT ;  /* 0x000000ff0e00720c */ /* 0x002fc80003f05070 */
[----:B------:R-:W-:-:S13]  /*0b00*/  ISETP.NE.AND.EX P0, PT, R15, RZ, PT, P0 ;  /* 0x000000ff0f00720c */ /* 0x000fda0003f05300 */
[----:B--23--:R-:W-:Y:S05]  /*0b10*/  @!P0 BRA `(.L_x_9) ;  /* 0x0000000000288947 */ /* 0x00cfea0003800000 */
[----:B------:R-:W1:Y:S02]  /*0b20*/  LDC R9, c[0x0][0x634] ;  /* 0x00018d00ff097b82 */ /* 0x000e640000000800 */
[----:B-1----:R-:W-:-:S05]  /*0b30*/  IADD3 R9, P0, R19, R9, RZ ;  /* 0x0000000913097210 */ /* 0x002fca0007f1e0ff */
[----:B------:R-:W-:-:S04]  /*0b40*/  IMAD.X R13, RZ, RZ, R23, P0 ;  /* 0x000000ffff0d7224 */ /* 0x000fc800000e0617 */
[----:B------:R-:W-:-:S04]  /*0b50*/  IMAD.WIDE.U32 R4, R13, R14, RZ ;  /* 0x0000000e0d047225 */ /* 0x000fc800078e00ff */
[----:B------:R-:W-:-:S04]  /*0b60*/  IMAD.WIDE.U32 R6, P0, R9, R15, R4 ;  /* 0x0000000f09067225 */ /* 0x000fc80007800004 */
[----:B------:R-:W-:-:S04]  /*0b70*/  IMAD.WIDE.U32 R4, R9, R14, RZ ;  /* 0x0000000e09047225 */ /* 0x000fc800078e00ff */
[----:B------:R-:W-:Y:S01]  /*0b80*/  IMAD.X R9, RZ, RZ, RZ, P0 ;  /* 0x000000ffff097224 */ /* 0x000fe200000e06ff */
[----:B------:R-:W-:Y:S01]  /*0b90*/  IADD3 RZ, P0, R5, R6, RZ ;  /* 0x0000000605ff7210 */ /* 0x000fe20007f1e0ff */
[----:B------:R-:W-:-:S04]  /*0ba0*/  IMAD.MOV.U32 R8, RZ, RZ, R7 ;  /* 0x000000ffff087224 */ /* 0x000fc800078e0007 */
[----:B------:R-:W-:-:S08]  /*0bb0*/  IMAD.WIDE.U32.X R4, R13, R15, R8, P0 ;  /* 0x0000000f0d047225 */ /* 0x000fd000000e0408 */
.L_x_9:
[----:B------:R-:W1:Y:S01]  /*0bc0*/  LDC.64 R20, c[0x0][0x640] ;  /* 0x00019000ff147b82 */ /* 0x000e620000000a00 */
[-C--:B------:R-:W-:Y:S01]  /*0bd0*/  SHF.R.U64 R22, R4, R10.reuse, R5 ;  /* 0x0000000a04167219 */ /* 0x080fe20000001205 */
[----:B------:R-:W-:Y:S01]  /*0be0*/  IMAD.MOV.U32 R4, RZ, RZ, R19 ;  /* 0x000000ffff047224 */ /* 0x000fe200078e0013 */
[----:B------:R-:W-:Y:S01]  /*0bf0*/  SHF.R.U32.HI R3, RZ, R10, R5 ;  /* 0x0000000aff037219 */ /* 0x000fe20000011605 */
[----:B------:R-:W-:Y:S01]  /*0c00*/  IMAD.MOV.U32 R5, RZ, RZ, R23 ;  /* 0x000000ffff057224 */ /* 0x000fe200078e0017 */
[----:B------:R-:W-:Y:S01]  /*0c10*/  IADD3 R7, P0, RZ, -R22, RZ ;  /* 0x80000016ff077210 */ /* 0x000fe20007f1e0ff */
[----:B0-----:R-:W-:Y:S02]  /*0c20*/  IMAD R23, R11, R12, R2 ;  /* 0x0000000c0b177224 */ /* 0x001fe400078e0202 */
[----:B------:R-:W0:Y:S01]  /*0c30*/  LDC R8, c[0x0][0x618] ;  /* 0x00018600ff087b82 */ /* 0x000e220000000800 */
[----:B------:R-:W-:Y:S02]  /*0c40*/  IMAD.MOV.U32 R11, RZ, RZ, 0x1 ;  /* 0x00000001ff0b7424 */ /* 0x000fe400078e00ff */
[----:B------:R-:W-:-:S02]  /*0c50*/  IMAD.X R3, RZ, RZ, ~R3, P0 ;  /* 0x000000ffff037224 */ /* 0x000fc400000e0e03 */
[----:B------:R-:W-:-:S03]  /*0c60*/  IMAD.WIDE.U32 R4, R7, R16, R4 ;  /* 0x0000001007047225 */ /* 0x000fc600078e0004 */
[----:B------:R-:W2:Y:S01]  /*0c70*/  LDC R14, c[0x0][0x608] ;  /* 0x00018200ff0e7b82 */ /* 0x000ea20000000800 */
[----:B------:R-:W-:-:S04]  /*0c80*/  IMAD R6, R3, R16, RZ ;  /* 0x0000001003067224 */ /* 0x000fc800078e02ff */
[----:B------:R-:W-:-:S03]  /*0c90*/  IMAD R3, R7, R17, R6 ;  /* 0x0000001107037224 */ /* 0x000fc600078e0206 */
[----:B------:R-:W3:Y:S01]  /*0ca0*/  LDC R18, c[0x0][0x658] ;  /* 0x00019600ff127b82 */ /* 0x000ee20000000800 */
[----:B------:R-:W-:Y:S01]  /*0cb0*/  IMAD.IADD R3, R5, 0x1, R3 ;  /* 0x0000000105037824 */ /* 0x000fe200078e0203 */
[----:B-1----:R-:W-:Y:S01]  /*0cc0*/  ISETP.NE.U32.AND P0, PT, R20, RZ, PT ;  /* 0x000000ff1400720c */ /* 0x002fe20003f05070 */
[----:B------:R-:W-:-:S03]  /*0cd0*/  IMAD.MOV.U32 R5, RZ, RZ, -0x1 ;  /* 0xffffffffff057424 */ /* 0x000fc600078e00ff */
[----:B------:R-:W-:Y:S02]  /*0ce0*/  ISETP.NE.AND.EX P0, PT, R21, RZ, PT, P0 ;  /* 0x000000ff1500720c */ /* 0x000fe40003f05300 */
[----:B------:R-:W1:Y:S01]  /*0cf0*/  LDC R13, c[0x0][0x600] ;  /* 0x00018000ff0d7b82 */ /* 0x000e620000000800 */
[-CC-:B0-----:R-:W-:Y:S02]  /*0d00*/  SHF.R.U64 R10, R4, R8.reuse, R3.reuse ;  /* 0x00000008040a7219 */ /* 0x181fe40000001203 */
[----:B------:R-:W-:-:S05]  /*0d10*/  SHF.R.U32.HI R3, RZ, R8, R3 ;  /* 0x00000008ff037219 */ /* 0x000fca0000011603 */
[----:B------:R-:W0:Y:S01]  /*0d20*/  LDC R15, c[0x0][0x648] ;  /* 0x00019200ff0f7b82 */ /* 0x000e220000000800 */
[-CC-:B--2---:R-:W-:Y:S02]  /*0d30*/  SHF.R.U64 R19, R10, R14.reuse, R3.reuse ;  /* 0x0000000e0a137219 */ /* 0x184fe40000001203 */
[----:B------:R-:W-:-:S05]  /*0d40*/  SHF.R.U32.HI R3, RZ, R14, R3 ;  /* 0x0000000eff037219 */ /* 0x000fca0000011603 */
[----:B------:R-:W2:Y:S01]  /*0d50*/  LDC R17, c[0x0][0x638] ;  /* 0x00018e00ff117b82 */ /* 0x000ea20000000800 */
[-C--:B---3--:R-:W-:Y:S02]  /*0d60*/  SHF.L.U32 R2, R5, R18.reuse, RZ ;  /* 0x0000001205027219 */ /* 0x088fe400000006ff */
[--C-:B------:R-:W-:Y:S02]  /*0d70*/  SHF.R.U64 R12, R19, R18, R3.reuse ;  /* 0x00000012130c7219 */ /* 0x100fe40000001203 */
[----:B------:R-:W-:Y:S02]  /*0d80*/  LOP3.LUT R8, RZ, R2, RZ, 0x33, !PT ;  /* 0x00000002ff087212 */ /* 0x000fe400078e33ff */
[----:B------:R-:W-:Y:S01]  /*0d90*/  SHF.R.U32.HI R3, RZ, R18, R3 ;  /* 0x00000012ff037219 */ /* 0x000fe20000011603 */
[----:B------:R-:W3:Y:S01]  /*0da0*/  LDC R16, c[0x0][0x610] ;  /* 0x00018400ff107b82 */ /* 0x000ee20000000800 */
[----:B------:R-:W-:Y:S01]  /*0db0*/  IMAD.MOV.U32 R2, RZ, RZ, R12 ;  /* 0x000000ffff027224 */ /* 0x000fe200078e000c */
[----:B------:R-:W-:Y:S06]  /*0dc0*/  @!P0 BRA `(.L_x_10) ;  /* 0x0000000000288947 */ /* 0x000fec0003800000 */
[----:B------:R-:W4:Y:S02]  /*0dd0*/  LDC R7, c[0x0][0x64c] ;  /* 0x00019300ff077b82 */ /* 0x000f240000000800 */
[----:B----4-:R-:W-:-:S05]  /*0de0*/  IADD3 R7, P0, R12, R7, RZ ;  /* 0x000000070c077210 */ /* 0x010fca0007f1e0ff */
        /* <DEDUP_REMOVED lines=8> */
.L_x_10:
[----:B0-----:R-:W-:Y:S01]  /*0e70*/  SHF.R.U64 R4, R2, R15, R3 ;  /* 0x0000000f02047219 */ /* 0x001fe20000001203 */
[----:B-1----:R-:W-:Y:S01]  /*0e80*/  VIADD R5, R13, 0xffffffff ;  /* 0xffffffff0d057836 */ /* 0x002fe20000000000 */
[----:B------:R-:W-:Y:S02]  /*0e90*/  SHF.L.U32 R2, R11, R18, RZ ;  /* 0x000000120b027219 */ /* 0x000fe400000006ff */
[----:B------:R-:W-:Y:S01]  /*0ea0*/  LOP3.LUT R3, R19, R8, RZ, 0xc0, !PT ;  /* 0x0000000813037212 */ /* 0x000fe200078ec0ff */
[----:B------:R-:W-:Y:S01]  /*0eb0*/  IMAD.MOV R6, RZ, RZ, -R4 ;  /* 0x000000ffff067224 */ /* 0x000fe200078e0a04 */
[----:B------:R-:W-:Y:S02]  /*0ec0*/  SEL R0, R0, R23, !P4 ;  /* 0x0000001700007207 */ /* 0x000fe40006000000 */
[----:B------:R-:W-:Y:S01]  /*0ed0*/  LOP3.LUT R5, R10, R5, RZ, 0xc0, !PT ;  /* 0x000000050a057212 */ /* 0x000fe200078ec0ff */
[----:B------:R-:W-:Y:S01]  /*0ee0*/  IMAD R3, R2, R4, R3 ;  /* 0x0000000402037224 */ /* 0x000fe200078e0203 */
[----:B------:R-:W-:Y:S01]  /*0ef0*/  R2UR UR12, R22 ;  /* 0x00000000160c72ca */ /* 0x000fe200000e0000 */
[----:B--2---:R-:W-:-:S02]  /*0f00*/  IMAD R2, R6, R17, R12 ;  /* 0x0000001106027224 */ /* 0x004fc400078e020c */
[----:B---3--:R-:W-:Y:S02]  /*0f10*/  IMAD R0, R3, R16, R0 ;  /* 0x0000001003007224 */ /* 0x008fe400078e0200 */
[----:B------:R-:W-:Y:S02]  /*0f20*/  IMAD R3, R2, R13, R5 ;  /* 0x0000000d02037224 */ /* 0x000fe400078e0205 */
[----:B------:R-:W-:-:S03]  /*0f30*/  IMAD.MOV.U32 R4, RZ, RZ, 0x1 ;  /* 0x00000001ff047424 */ /* 0x000fc600078e00ff */
[----:B------:R-:W-:Y:S02]  /*0f40*/  SEL R2, R3, R0, !P4 ;  /* 0x0000000003027207 */ /* 0x000fe40006000000 */
[----:B------:R-:W-:-:S03]  /*0f50*/  SEL R0, R0, R3, !P4 ;  /* 0x0000000300007207 */ /* 0x000fc60006000000 */
[----:B------:R1:W-:Y:S04]  /*0f60*/  STL [R1+0x80], R2 ;  /* 0x0000800201007387 */ /* 0x0003e80000100800 */
[----:B------:R1:W-:Y:S02]  /*0f70*/  STL [R1+0x84], R0 ;  /* 0x0000840001007387 */ /* 0x0003e40000100800 */
.L_x_8:
[----:B------:R-:W-:-:S08]  /*0f80*/  NOP ;  /* 0x0000000000007918 */ /* 0x000fd00000000000 */
[----:B------:R-:W2:Y:S02]  /*0f90*/  USETMAXREG.TRY_ALLOC.CTAPOOL UP0, 0xe8 ;  /* 0x000000e8000079c8 */ /* 0x000ea40008000600 */
[----:B--2---:R-:W-:-:S13]  /*0fa0*/  PLOP3.LUT P0, PT, PT, PT, UP0, 0x80, 0x0 ;  /* 0x000000000000781c */ /* 0x004fda0003f0f008 */
[----:B------:R-:W-:Y:S05]  /*0fb0*/  @!P0 BRA `(.L_x_8) ;  /* 0xfffffffc00f08947 */ /* 0x000fea000383ffff */
[----:B------:R-:W-:Y:S01]  /*0fc0*/  ULDC.64 UR4, c[0x0][0x598] ;  /* 0x0001660000047ab9 */ /* 0x000fe20000000a00 */
[----:B------:R-:W-:Y:S01]  /*0fd0*/  ULDC.64 UR14, c[0x0][0x208] ;  /* 0x00008200000e7ab9 */ /* 0x000fe20000000a00 */
[----:B------:R-:W-:-:S04]  /*0fe0*/  ISETP.NE.U32.AND P0, PT, RZ, UR4, PT ;  /* 0x00000004ff007c0c */ /* 0x000fc8000bf05070 */
[----:B------:R-:W-:-:S13]  /*0ff0*/  ISETP.NE.AND.EX P0, PT, RZ, UR5, PT, P0 ;  /* 0x00000005ff007c0c */ /* 0x000fda000bf05300 */
[----:B------:R-:W-:Y:S05]  /*1000*/  @!P0 BRA `(.L_x_11) ;  /* 0x0000000000208947 */ /* 0x000fea0003800000 */
[----:B-1----:R-:W1:Y:S02]  /*1010*/  LDC.64 R2, c[0x0][0x598] ;  /* 0x00016600ff027b82 */ /* 0x002e640000000a00 */
[----:B-1----:R-:W2:Y:S02]  /*1020*/  LDG.E.64 R2, desc[UR14][R2.64] ;  /* 0x0000000e02027981 */ /* 0x002ea4000c1e1b00 */
[----:B--2---:R-:W-:-:S04]  /*1030*/  ISETP.NE.U32.AND P0, PT, R2, RZ, PT ;  /* 0x000000ff0200720c */ /* 0x004fc80003f05070 */
[----:B------:R-:W-:-:S13]  /*1040*/  ISETP.NE.AND.EX P0, PT, R3, RZ, PT, P0 ;  /* 0x000000ff0300720c */ /* 0x000fda0003f05300 */
[----:B------:R-:W-:Y:S05]  /*1050*/  @!P0 BRA `(.L_x_11) ;  /* 0x00000000000c8947 */ /* 0x000fea0003800000 */
[----:B------:R-:W2:Y:S02]  /*1060*/  LD.E R2, desc[UR14][R2.64] ;  /* 0x0000000e02027980 */ /* 0x000ea4000c101900 */
[----:B--2---:R-:W-:Y:S01]  /*1070*/  R2UR UR20, R2 ;  /* 0x00000000021472ca */ /* 0x004fe200000e0000 */
[----:B------:R-:W-:-:S14]  /*1080*/  BRA `(.L_x_12) ;  /* 0x0000000000247947 */ /* 0x000fdc0003800000 */
.L_x_11:
[----:B------:R-:W-:Y:S02]  /*1090*/  ULDC.64 UR4, c[0x0][0x588] ;  /* 0x0001620000047ab9 */ /* 0x000fe40000000a00 */
[----:B------:R-:W-:-:S04]  /*10a0*/  ISETP.NE.U32.AND P0, PT, RZ, UR4, PT ;  /* 0x00000004ff007c0c */ /* 0x000fc8000bf05070 */
[----:B------:R-:W-:-:S13]  /*10b0*/  ISETP.NE.AND.EX P0, PT, RZ, UR5, PT, P0 ;  /* 0x00000005ff007c0c */ /* 0x000fda000bf05300 */
[----:B------:R-:W-:Y:S05]  /*10c0*/  @!P0 BRA `(.L_x_13) ;  /* 0x0000000000108947 */ /* 0x000fea0003800000 */
[----:B-1----:R-:W1:Y:S02]  /*10d0*/  LDC.64 R2, c[0x0][0x588] ;  /* 0x00016200ff027b82 */ /* 0x002e640000000a00 */
[----:B-1----:R-:W2:Y:S02]  /*10e0*/  LDG.E R2, desc[UR14][R2.64] ;  /* 0x0000000e02027981 */ /* 0x002ea4000c1e1900 */
[----:B--2---:R-:W-:Y:S01]  /*10f0*/  R2UR UR20, R2 ;  /* 0x00000000021472ca */ /* 0x004fe200000e0000 */
[----:B------:R-:W-:-:S14]  /*1100*/  BRA `(.L_x_12) ;  /* 0x0000000000047947 */ /* 0x000fdc0003800000 */
.L_x_13:
[----:B------:R-:W-:-:S05]  /*1110*/  ULDC UR20, c[0x0][0x580] ;  /* 0x0001600000147ab9 */ /* 0x000fca0000000800 */
.L_x_12:
[----:B------:R-:W-:Y:S02]  /*1120*/  ULDC.64 UR4, c[0x0][0x5a0] ;  /* 0x0001680000047ab9 */ /* 0x000fe40000000a00 */
        /* <DEDUP_REMOVED lines=11> */
.L_x_14:
        /* <DEDUP_REMOVED lines=8> */
.L_x_16:
[----:B------:R-:W-:-:S05]  /*1260*/  ULDC UR21, c[0x0][0x584] ;  /* 0x0001610000157ab9 */ /* 0x000fca0000000800 */
.L_x_15:
[----:B------:R-:W-:-:S13]  /*1270*/  LOP3.LUT P0, RZ, R4, 0xff, RZ, 0xc0, !PT ;  /* 0x000000ff04ff7812 */ /* 0x000fda000780c0ff */
[----:B------:R-:W-:Y:S05]  /*1280*/  @!P0 EXIT ;  /* 0x000000000000894d */ /* 0x000fea0003800000 */
[----:B------:R-:W-:Y:S01]  /*1290*/  ULDC UR4, c[0x0][0x28c] ;  /* 0x0000a30000047ab9 */ /* 0x000fe20000000800 */
[----:B------:R-:W-:Y:S02]  /*12a0*/  ULOP3.LUT UR22, UR13, 0x1, URZ, 0xfc, !UPT ;  /* 0x000000010d167892 */ /* 0x000fe4000f8efc3f */
[----:B------:R-:W-:-:S04]  /*12b0*/  UIADD3 UR4, UR4, 0x7f, URZ ;  /* 0x0000007f04047890 */ /* 0x000fc8000fffe03f */
[----:B------:R-:W-:-:S04]  /*12c0*/  USHF.R.S32.HI UR5, URZ, 0x1f, UR4 ;  /* 0x0000001f3f057899 */ /* 0x000fc80008011404 */
[----:B------:R-:W-:-:S03]  /*12d0*/  ULEA.HI UR5, UR5, UR4, URZ, 0x7 ;  /* 0x0000000405057291 */ /* 0x000fc6000f8f383f */
[----:B------:R-:W-:Y:S01]  /*12e0*/  UMOV UR4, URZ ;  /* 0x0000003f00047c82 */ /* 0x000fe20008000000 */
[----:B------:R-:W-:-:S03]  /*12f0*/  USHF.R.S32.HI UR9, URZ, 0x7, UR5 ;  /* 0x000000073f097899 */ /* 0x000fc60008011405 */
[----:B------:R-:W-:-:S09]  /*1300*/  UMOV UR5, URZ ;  /* 0x0000003f00057c82 */ /* 0x000fd20008000000 */
.L_x_299:
[----:B-1----:R-:W1:Y:S01]  /*1310*/  S2R R0, SR_TID.X ;  /* 0x0000000000007919 */ /* 0x002e620000002100 */
[----:B--2---:R-:W2:Y:S01]  /*1320*/  S2UR UR18, SR_CgaCtaId ;  /* 0x00000000001279c3 */ /* 0x004ea20000008800 */
[----:B------:R-:W-:Y:S01]  /*1330*/  UMOV UR17, 0x400 ;  /* 0x0000040000117882 */ /* 0x000fe20000000000 */
[----:B------:R-:W-:Y:S01]  /*1340*/  UMOV UR6, URZ ;  /* 0x0000003f00067c82 */ /* 0x000fe20008000000 */
[----:B------:R-:W-:Y:S01]  /*1350*/  STL [R1+0x6c], RZ ;  /* 0x00006cff01007387 */ /* 0x000fe20000100800 */
[----:B------:R-:W-:Y:S01]  /*1360*/  UMOV UR7, URZ ;  /* 0x0000003f00077c82 */ /* 0x000fe20008000000 */
[----:B------:R-:W-:Y:S01]  /*1370*/  UMOV UR8, URZ ;  /* 0x0000003f00087c82 */ /* 0x000fe20008000000 */
[----:B------:R-:W-:Y:S01]  /*1380*/  UMOV UR23, UR5 ;  /* 0x0000000500177c82 */ /* 0x000fe20008000000 */
[----:B------:R-:W-:Y:S01]  /*1390*/  STL [R1+0x68], RZ ;  /* 0x000068ff01007387 */ /* 0x000fe20000100800 */
[----:B---3--:R-:W3:Y:S01]  /*13a0*/  LDC R2, c[0x0][0x28c] ;  /* 0x0000a300ff027b82 */ /* 0x008ee20000000800 */
[----:B------:R-:W-:Y:S01]  /*13b0*/  UMOV UR24, UR4 ;  /* 0x0000000400187c82 */ /* 0x000fe20008000000 */
[----:B------:R-:W-:Y:S01]  /*13c0*/  CS2R R4, SRZ ;  /* 0x0000000000047805 */ /* 0x000fe2000001ff00 */
[----:B------:R-:W-:Y:S01]  /*13d0*/  STL [R1+0x64], RZ ;  /* 0x000064ff01007387 */ /* 0x000fe20000100800 */
[----:B------:R-:W-:-:S02]  /*13e0*/  CS2R R6, SRZ ;  /* 0x0000000000067805 */ /* 0x000fc4000001ff00 */
[----:B------:R-:W-:Y:S02]  /*13f0*/  CS2R R8, SRZ ;  /* 0x0000000000087805 */ /* 0x000fe4000001ff00 */
[----:B------:R-:W-:Y:S01]  /*1400*/  CS2R R10, SRZ ;  /* 0x00000000000a7805 */ /* 0x000fe2000001ff00 */
[----:B------:R-:W-:Y:S01]  /*1410*/  STL [R1+0x60], RZ ;  /* 0x000060ff01007387 */ /* 0x000fe20000100800 */
[----:B------:R-:W-:Y:S02]  /*1420*/  CS2R R12, SRZ ;  /* 0x00000000000c7805 */ /* 0x000fe4000001ff00 */
[----:B------:R-:W-:Y:S02]  /*1430*/  CS2R R14, SRZ ;  /* 0x00000000000e7805 */ /* 0x000fe4000001ff00 */
[----:B------:R-:W-:Y:S01]  /*1440*/  CS2R R16, SRZ ;  /* 0x0000000000107805 */ /* 0x000fe2000001ff00 */
[----:B------:R-:W-:Y:S01]  /*1450*/  STL [R1+0x5c], RZ ;  /* 0x00005cff01007387 */ /* 0x000fe20000100800 */
[----:B0-----:R-:W-:-:S02]  /*1460*/  CS2R R18, SRZ ;  /* 0x0000000000127805 */ /* 0x001fc4000001ff00 */
[----:B------:R-:W-:Y:S02]  /*1470*/  CS2R R20, SRZ ;  /* 0x0000000000147805 */ /* 0x000fe4000001ff00 */
[----:B------:R-:W-:Y:S01]  /*1480*/  CS2R R22, SRZ ;  /* 0x0000000000167805 */ /* 0x000fe2000001ff00 */
[----:B------:R-:W-:Y:S01]  /*1490*/  STL [R1+0x58], RZ ;  /* 0x000058ff01007387 */ /* 0x000fe20000100800 */
[----:B------:R-:W-:Y:S02]  /*14a0*/  CS2R R152, SRZ ;  /* 0x0000000000987805 */ /* 0x000fe4000001ff00 */
[----:B------:R-:W-:Y:S02]  /*14b0*/  CS2R R154, SRZ ;  /* 0x00000000009a7805 */ /* 0x000fe4000001ff00 */
[----:B------:R-:W-:Y:S01]  /*14c0*/  CS2R R156, SRZ ;  /* 0x00000000009c7805 */ /* 0x000fe2000001ff00 */
[----:B------:R-:W-:Y:S01]  /*14d0*/  STL [R1+0x54], RZ ;  /* 0x000054ff01007387 */ /* 0x000fe20000100800 */
[----:B------:R-:W-:-:S02]  /*14e0*/  CS2R R158, SRZ ;  /* 0x00000000009e7805 */ /* 0x000fc4000001ff00 */
[----:B------:R-:W-:Y:S02]  /*14f0*/  CS2R R160, SRZ ;  /* 0x0000000000a07805 */ /* 0x000fe4000001ff00 */
[----:B------:R-:W-:Y:S02]  /*1500*/  CS2R R162, SRZ ;  /* 0x0000000000a27805 */ /* 0x000fe4000001ff00 */
[----:B-1----:R-:W-:Y:S01]  /*1510*/  LOP3.LUT R0, R0, 0x80, RZ, 0xc0, !PT ;  /* 0x0000008000007812 */ /* 0x002fe200078ec0ff */
[----:B------:R-:W-:Y:S01]  /*1520*/  STL [R1+0x50], RZ ;  /* 0x000050ff01007387 */ /* 0x000fe20000100800 */
[----:B---3--:R-:W-:Y:S02]  /*1530*/  ISETP.GE.AND P0, PT, R2, 0x1, PT ;  /* 0x000000010200780c */ /* 0x008fe40003f06270 */
[----:B------:R-:W-:Y:S02]  /*1540*/  CS2R R2, SRZ ;  /* 0x0000000000027805 */ /* 0x000fe4000001ff00 */
[----:B------:R-:W-:Y:S01]  /*1550*/  SHF.R.U32.HI R0, RZ, 0x7, R0 ;  /* 0x00000007ff007819 */ /* 0x000fe20000011600 */
        /* <DEDUP_REMOVED lines=8> */
[----:B------:R-:W0:Y:S01]  /*15e0*/  SHFL.IDX PT, R0, R0, RZ, 0x1f ;  /* 0x00001fff00007589 */ /* 0x000e2200000e0000 */
[----:B------:R-:W-:-:S02]  /*15f0*/  CS2R R176, SRZ ;  /* 0x0000000000b07805 */ /* 0x000fc4000001ff00 */
[----:B------:R-:W-:Y:S02]  /*1600*/  CS2R R178, SRZ ;  /* 0x0000000000b27805 */ /* 0x000fe4000001ff00 */
[----:B------:R-:W-:Y:S01]  /*1610*/  CS2R R180, SRZ ;  /* 0x0000000000b47805 */ /* 0x000fe2000001ff00 */
[----:B------:R1:W-:Y:S01]  /*1620*/  STL [R1+0x44], RZ ;  /* 0x000044ff01007387 */ /* 0x0003e20000100800 */
[----:B------:R-:W-:Y:S02]  /*1630*/  CS2R R182, SRZ ;  /* 0x0000000000b67805 */ /* 0x000fe4000001ff00 */
[----:B------:R-:W-:Y:S02]  /*1640*/  CS2R R184, SRZ ;  /* 0x0000000000b87805 */ /* 0x000fe4000001ff00 */
[----:B------:R-:W-:Y:S01]  /*1650*/  CS2R R186, SRZ ;  /* 0x0000000000ba7805 */ /* 0x000fe2000001ff00 */
[----:B------:R1:W-:Y:S01]  /*1660*/  STL [R1+0x40], RZ ;  /* 0x000040ff01007387 */ /* 0x0003e20000100800 */
        /* <DEDUP_REMOVED lines=14> */
[----:B------:R-:W-:Y:S02]  /*1750*/  CS2R R210, SRZ ;  /* 0x0000000000d27805 */ /* 0x000fe4000001ff00 */
[----:B0-----:R-:W-:Y:S01]  /*1760*/  R2UR UR10, R0 ;  /* 0x00000000000a72ca */ /* 0x001fe200000e0000 */
[----:B------:R1:W-:Y:S01]  /*1770*/  STL [R1+0x30], RZ ;  /* 0x000030ff01007387 */ /* 0x0003e20000100800 */
[----:B------:R-:W-:Y:S01]  /*1780*/  IMAD.MOV.U32 R0, RZ, RZ, RZ ;  /* 0x000000ffff007224 */ /* 0x000fe200078e00ff */
[----:B------:R-:W-:-:S02]  /*1790*/  CS2R R212, SRZ ;  /* 0x0000000000d47805 */ /* 0x000fc4000001ff00 */
[----:B------:R-:W-:Y:S01]  /*17a0*/  CS2R R214, SRZ ;  /* 0x0000000000d67805 */ /* 0x000fe2000001ff00 */
[----:B------:R1:W-:Y:S01]  /*17b0*/  STL [R1+0x2c], RZ ;  /* 0x00002cff01007387 */ /* 0x0003e20000100800 */
[----:B------:R-:W-:Y:S02]  /*17c0*/  CS2R R216, SRZ ;  /* 0x0000000000d87805 */ /* 0x000fe4000001ff00 */
[----:B------:R-:W-:Y:S02]  /*17d0*/  CS2R R218, SRZ ;  /* 0x0000000000da7805 */ /* 0x000fe4000001ff00 */
[----:B------:R-:W-:Y:S01]  /*17e0*/  CS2R R220, SRZ ;  /* 0x0000000000dc7805 */ /* 0x000fe2000001ff00 */
[----:B------:R1:W-:Y:S01]  /*17f0*/  STL [R1+0x28], RZ ;  /* 0x000028ff01007387 */ /* 0x0003e20000100800 */
[----:B------:R-:W-:Y:S02]  /*1800*/  CS2R R222, SRZ ;  /* 0x0000000000de7805 */ /* 0x000fe4000001ff00 */
[----:B------:R-:W-:-:S02]  /*1810*/  CS2R R224, SRZ ;  /* 0x0000000000e07805 */ /* 0x000fc4000001ff00 */
[----:B------:R-:W-:Y:S01]  /*1820*/  CS2R R226, SRZ ;  /* 0x0000000000e27805 */ /* 0x000fe2000001ff00 */
[----:B------:R1:W-:Y:S01]  /*1830*/  STL [R1+0x24], RZ ;  /* 0x000024ff01007387 */ /* 0x0003e20000100800 */
[----:B------:R-:W-:Y:S01]  /*1840*/  ULEA.HI UR11, UR10, UR10, URZ, 0x1 ;  /* 0x0000000a0a0b7291 */ /* 0x000fe2000f8f083f */
[----:B------:R-:W-:Y:S01]  /*1850*/  IMAD.MOV.U32 R228, RZ, RZ, RZ ;  /* 0x000000ffffe47224 */ /* 0x000fe200078e00ff */
[----:B------:R-:W-:Y:S01]  /*1860*/  CS2R R88, SRZ ;  /* 0x0000000000587805 */ /* 0x000fe2000001ff00 */
[----:B------:R1:W-:Y:S01]  /*1870*/  STL [R1+0x20], RZ ;  /* 0x000020ff01007387 */ /* 0x0003e20000100800 */
[----:B------:R-:W-:Y:S01]  /*1880*/  ULOP3.LUT UR16, UR11, 0x7fffe, URZ, 0xc0, !UPT ;  /* 0x0007fffe0b107892 */ /* 0x000fe2000f8ec03f */
[----:B------:R-:W-:Y:S01]  /*1890*/  CS2R R90, SRZ ;  /* 0x00000000005a7805 */ /* 0x000fe2000001ff00 */
[----:B--2---:R-:W-:Y:S01]  /*18a0*/  ULEA UR11, UR18, UR17, 0x18 ;  /* 0x00000011120b7291 */ /* 0x004fe2000f8ec03f */
[----:B------:R1:W-:Y:S01]  /*18b0*/  STL [R1+0x1c], RZ ;  /* 0x00001cff01007387 */ /* 0x0003e20000100800 */
[----:B------:R-:W-:Y:S01]  /*18c0*/  UIADD3 UR16, UR10, -UR16, URZ ;  /* 0x800000100a107290 */ /* 0x000fe2000fffe03f */
[----:B------:R-:W-:-:S02]  /*18d0*/  CS2R R92, SRZ ;  /* 0x00000000005c7805 */ /* 0x000fc4000001ff00 */
[----:B------:R-:W-:Y:S01]  /*18e0*/  CS2R R94, SRZ ;  /* 0x00000000005e7805 */ /* 0x000fe2000001ff00 */
[----:B------:R1:W-:Y:S01]  /*18f0*/  STL [R1+0x18], RZ ;  /* 0x000018ff01007387 */ /* 0x0003e20000100800 */
[----:B------:R-:W-:Y:S01]  /*1900*/  ULEA UR16, UR16, UR11, 0xd ;  /* 0x0000000b10107291 */ /* 0x000fe2000f8e683f */
[----:B------:R-:W-:Y:S02]  /*1910*/  CS2R R96, SRZ ;  /* 0x0000000000607805 */ /* 0x000fe4000001ff00 */
[----:B------:R-:W-:Y:S01]  /*1920*/  CS2R R98, SRZ ;  /* 0x0000000000627805 */ /* 0x000fe2000001ff00 */
[----:B------:R1:W-:Y:S01]  /*1930*/  STL [R1+0x14], RZ ;  /* 0x000014ff01007387 */ /* 0x0003e20000100800 */
[----:B------:R-:W-:Y:S01]  /*1940*/  UIADD3 UR16, UR16, 0x100, URZ ;  /* 0x0000010010107890 */ /* 0x000fe2000fffe03f */
[----:B------:R-:W-:Y:S02]  /*1950*/  CS2R R100, SRZ ;  /* 0x0000000000647805 */ /* 0x000fe4000001ff00 */
[----:B------:R-:W-:Y:S01]  /*1960*/  CS2R R102, SRZ ;  /* 0x0000000000667805 */ /* 0x000fe2000001ff00 */
[----:B------:R1:W-:Y:S01]  /*1970*/  STL [R1+0x10], RZ ;  /* 0x000010ff01007387 */ /* 0x0003e20000100800 */
[----:B------:R-:W-:Y:S01]  /*1980*/  USHF.R.U32.HI UR10, URZ, 0x4, UR16 ;  /* 0x000000043f0a7899 */ /* 0x000fe20008011610 */
[----:B------:R-:W-:-:S02]  /*1990*/  CS2R R104, SRZ ;  /* 0x0000000000687805 */ /* 0x000fc4000001ff00 */
[----:B------:R-:W-:Y:S01]  /*19a0*/  CS2R R106, SRZ ;  /* 0x00000000006a7805 */ /* 0x000fe2000001ff00 */
[----:B------:R1:W-:Y:S01]  /*19b0*/  STL [R1+0xc], RZ ;  /* 0x00000cff01007387 */ /* 0x0003e20000100800 */
[----:B------:R-:W-:Y:S01]  /*19c0*/  ULOP3.LUT UR10, UR10, 0x3fff, URZ, 0xc0, !UPT ;  /* 0x00003fff0a0a7892 */ /* 0x000fe2000f8ec03f */
        /* <DEDUP_REMOVED lines=10> */
[----:B------:R1:W-:Y:S01]  /*1a70*/  STL [R1], RZ ;  /* 0x000000ff01007387 */ /* 0x0003e20000100800 */
[----:B------:R-:W-:Y:S02]  /*1a80*/  CS2R R124, SRZ ;  /* 0x00000000007c7805 */ /* 0x000fe4000001ff00 */
[----:B------:R-:W-:Y:S02]  /*1a90*/  CS2R R126, SRZ ;  /* 0x00000000007e7805 */ /* 0x000fe4000001ff00 */
[----:B------:R-:W-:Y:S02]  /*1aa0*/  CS2R R128, SRZ ;  /* 0x0000000000807805 */ /* 0x000fe4000001ff00 */
[----:B------:R-:W-:-:S02]  /*1ab0*/  CS2R R130, SRZ ;  /* 0x0000000000827805 */ /* 0x000fc4000001ff00 */
[----:B------:R-:W-:Y:S02]  /*1ac0*/  CS2R R132, SRZ ;  /* 0x0000000000847805 */ /* 0x000fe4000001ff00 */
[----:B------:R-:W-:Y:S02]  /*1ad0*/  CS2R R134, SRZ ;  /* 0x0000000000867805 */ /* 0x000fe4000001ff00 */
        /* <DEDUP_REMOVED lines=10> */
[----:B----4-:R-:W-:Y:S02]  /*1b80*/  CS2R R28, SRZ ;  /* 0x00000000001c7805 */ /* 0x010fe4000001ff00 */
        /* <DEDUP_REMOVED lines=28> */
[----:B------:R-:W-:Y:S01]  /*1d50*/  CS2R R86, SRZ ;  /* 0x0000000000567805 */ /* 0x000fe2000001ff00 */
[----:B-1----:R-:W-:Y:S06]  /*1d60*/  @!P0 BRA `(.L_x_17) ;  /* 0x0000001000c08947 */ /* 0x002fec0003800000 */
[----:B------:R-:W-:-:S06]  /*1d70*/  UISETP.NE.AND UP0, UPT, UR22, 0x3, UPT ;  /* 0x000000031600788c */ /* 0x000fcc000bf05270 */
[----:B------:R-:W-:-:S13]  /*1d80*/  PLOP3.LUT P1, PT, PT, PT, UP0, 0x80, 0x0 ;  /* 0x000000000000781c */ /* 0x000fda0003f2f008 */
[----:B------:R-:W-:Y:S05]  /*1d90*/  @!P1 BRA `(.L_x_18) ;  /* 0x0000000000049947 */ /* 0x000fea0003800000 */
[----:B------:R-:W-:Y:S01]  /*1da0*/  BPT.TRAP 0x1 ;  /* 0x000000040000795c */ /* 0x000fe20000300000 */
.L_x_18:
[----:B------:R-:W-:Y:S01]  /*1db0*/  ULEA UR6, UR5, UR11, 0x3 ;  /* 0x0000000b05067291 */ /* 0x000fe2000f8e183f */
[----:B------:R-:W-:-:S05]  /*1dc0*/  IMAD.U32 R0, RZ, RZ, UR4 ;  /* 0x00000004ff007e24 */ /* 0x000fca000f8e00ff */
[----:B------:R-:W-:-:S04]  /*1dd0*/  SHF.L.U32 R0, R0, 0x1f, RZ ;  /* 0x0000001f00007819 */ /* 0x000fc800000006ff */
[----:B------:R0:W1:Y:S01]  /*1de0*/  SYNCS.PHASECHK.TRANS64.TRYWAIT P0, [UR6], R0 ;  /* 0x00000000ff0075a7 */ /* 0x0000620008000146 */
[----:B------:R-:W-:Y:S05]  /*1df0*/  @!P1 BRA `(.L_x_19) ;  /* 0x0000000000049947 */ /* 0x000fea0003800000 */
[----:B------:R-:W-:Y:S01]  /*1e00*/  BPT.TRAP 0x1 ;  /* 0x000000040000795c */ /* 0x000fe20000300000 */
.L_x_19:
[----:B-1----:R-:W-:Y:S05]  /*1e10*/  @P0 BRA `(.L_x_20) ;  /* 0x0000000000080947 */ /* 0x002fea0003800000 */
[----:B------:R-:W1:Y:S02]  /*1e20*/  SYNCS.PHASECHK.TRANS64.TRYWAIT P0, [UR6], R0 ;  /* 0x00000000ff0075a7 */ /* 0x000e640008000146 */
[----:B-1----:R-:W-:Y:S05]  /*1e30*/  @!P0 BRA `(.L_x_21) ;  /* 0x000000e8007c8947 */ /* 0x002fea0003800000 */
.L_x_20:
[----:B------:R-:W-:Y:S01]  /*1e40*/  UIADD3 UR6, UR11, 0x28100, URZ ;  /* 0x000281000b067890 */ /* 0x000fe2000fffe03f */
[----:B------:R-:W-:Y:S01]  /*1e50*/  WARPGROUP.ARRIVE ;  /* 0x00000000000079c5 */ /* 0x000fe20000000000 */
[----:B------:R-:W-:Y:S01]  /*1e60*/  ULOP3.LUT UR7, UR10, 0x10000, URZ, 0xfc, !UPT ;  /* 0x000100000a077892 */ /* 0x000fe2000f8efc3f */
[----:B------:R2:W-:Y:S01]  /*1e70*/  STL [R1+0x6c], RZ ;  /* 0x00006cff01007387 */ /* 0x0005e20000100800 */
[----:B------:R-:W-:Y:S01]  /*1e80*/  USHF.R.U32.HI UR6, URZ, 0x4, UR6 ;  /* 0x000000043f067899 */ /* 0x000fe20008011606 */
[----:B01----:R-:W-:Y:S01]  /*1e90*/  IMAD.MOV.U32 R0, RZ, RZ, RZ ;  /* 0x000000ffff007224 */ /* 0x003fe200078e00ff */
[----:B------:R-:W-:Y:S01]  /*1ea0*/  ULEA UR7, UR5, UR7, 0xb ;  /* 0x0000000705077291 */ /* 0x000fe2000f8e583f */
[----:B------:R2:W-:Y:S01]  /*1eb0*/  STL [R1+0x68], RZ ;  /* 0x000068ff01007387 */ /* 0x0005e20000100800 */
[----:B------:R-:W-:Y:S01]  /*1ec0*/  ULOP3.LUT UR6, UR6, 0x3fff, URZ, 0xc0, !UPT ;  /* 0x00003fff06067892 */ /* 0x000fe2000f8ec03f */
[----:B------:R-:W-:Y:S01]  /*1ed0*/  CS2R R2, SRZ ;  /* 0x0000000000027805 */ /* 0x000fe2000001ff00 */
[----:B------:R-:W-:Y:S01]  /*1ee0*/  UMOV UR17, 0x40000040 ;  /* 0x4000004000117882 */ /* 0x000fe20000000000 */
[----:B------:R-:W-:Y:S01]  /*1ef0*/  UMOV UR19, 0x40000040 ;  /* 0x4000004000137882 */ /* 0x000fe20000000000 */
[----:B------:R-:W-:Y:S01]  /*1f00*/  ULOP3.LUT UR6, UR6, 0x10000, URZ, 0xfc, !UPT ;  /* 0x0001000006067892 */ /* 0x000fe2000f8efc3f */
[----:B------:R2:W-:Y:S01]  /*1f10*/  STL [R1+0x64], RZ ;  /* 0x000064ff01007387 */ /* 0x0005e20000100800 */
[----:B------:R-:W-:Y:S01]  /*1f20*/  UMOV UR16, UR7 ;  /* 0x0000000700107c82 */ /* 0x000fe20008000000 */
[----:B------:R-:W-:Y:S01]  /*1f30*/  CS2R R4, SRZ ;  /* 0x0000000000047805 */ /* 0x000fe2000001ff00 */
[----:B------:R-:W-:Y:S01]  /*1f40*/  ULEA UR8, UR5, UR6, 0xa ;  /* 0x0000000605087291 */ /* 0x000fe2000f8e503f */
[----:B------:R2:W-:Y:S01]  /*1f50*/  STL [R1+0x60], RZ ;  /* 0x000060ff01007387 */ /* 0x0005e20000100800 */
[----:B------:R-:W-:Y:S01]  /*1f60*/  CS2R R6, SRZ ;  /* 0x0000000000067805 */ /* 0x000fe2000001ff00 */
[----:B------:R-:W-:Y:S01]  /*1f70*/  UMOV UR6, 0x4 ;  /* 0x0000000400067882 */ /* 0x000fe20000000000 */
[----:B------:R-:W-:Y:S01]  /*1f80*/  CS2R R8, SRZ ;  /* 0x0000000000087805 */ /* 0x000fe2000001ff00 */
[----:B------:R2:W-:Y:S01]  /*1f90*/  STL [R1+0x5c], RZ ;  /* 0x00005cff01007387 */ /* 0x0005e20000100800 */
[----:B------:R-:W-:Y:S01]  /*1fa0*/  CS2R R10, SRZ ;  /* 0x00000000000a7805 */ /* 0x000fe2000001ff00 */
[----:B------:R-:W-:Y:S01]  /*1fb0*/  UMOV UR18, UR8 ;  /* 0x0000000800127c82 */ /* 0x000fe20008000000 */
[----:B------:R-:W-:Y:S01]  /*1fc0*/  CS2R R12, SRZ ;  /* 0x00000000000c7805 */ /* 0x000fe2000001ff00 */
[----:B------:R-:W-:Y:S01]  /*1fd0*/  QGMMA.64x128x32.F32.E4M3.E4M3 R88, gdesc[UR16], RZ, !UPT ;  /* 0x01e00000105879f3 */ /* 0x000fe2000c7008ff */
[----:B------:R-:W-:Y:S01]  /*1fe0*/  UIADD3 UR16, UR7, 0x400, URZ ;  /* 0x0000040007107890 */ /* 0x000fe2000fffe03f */
[----:B------:R2:W-:Y:S01]  /*1ff0*/  STL [R1+0x58], RZ ;  /* 0x000058ff01007387 */ /* 0x0005e20000100800 */
[----:B------:R-:W-:Y:S01]  /*2000*/  UMOV UR17, 0x40000040 ;  /* 0x4000004000117882 */ /* 0x000fe20000000000 */
[----:B------:R-:W-:-:S02]  /*2010*/  CS2R R14, SRZ ;  /* 0x00000000000e7805 */ /* 0x000fc4000001ff00 */
[----:B------:R-:W-:Y:S01]  /*2020*/  CS2R R16, SRZ ;  /* 0x0000000000107805 */ /* 0x000fe2000001ff00 */
[----:B------:R2:W-:Y:S01]  /*2030*/  STL [R1+0x54], RZ ;  /* 0x000054ff01007387 */ /* 0x0005e20000100800 */
[----:B------:R-:W-:Y:S02]  /*2040*/  CS2R R18, SRZ ;  /* 0x0000000000127805 */ /* 0x000fe4000001ff00 */
[----:B------:R-:W-:Y:S02]  /*2050*/  CS2R R20, SRZ ;  /* 0x0000000000147805 */ /* 0x000fe4000001ff00 */
[----:B------:R-:W-:Y:S01]  /*2060*/  CS2R R22, SRZ ;  /* 0x0000000000167805 */ /* 0x000fe2000001ff00 */
[----:B------:R2:W-:Y:S01]  /*2070*/  STL [R1+0x50], RZ ;  /* 0x000050ff01007387 */ /* 0x0005e20000100800 */
[----:B------:R-:W-:Y:S01]  /*2080*/  CS2R R152, SRZ ;  /* 0x0000000000987805 */ /* 0x000fe2000001ff00 */
[----:B------:R-:W-:Y:S01]  /*2090*/  QGMMA.64x128x32.F32.E4M3.E4M3 R24, gdesc[UR16], RZ, !UPT ;  /* 0x01e00000101879f3 */ /* 0x000fe2000c7008ff */
[----:B------:R-:W-:Y:S01]  /*20a0*/  UIADD3 UR16, UR7, 0x2, URZ ;  /* 0x0000000207107890 */ /* 0x000fe2000fffe03f */
[----:B------:R2:W-:Y:S01]  /*20b0*/  STL [R1+0x4c], RZ ;  /* 0x00004cff01007387 */ /* 0x0005e20000100800 */
[----:B------:R-:W-:Y:S01]  /*20c0*/  UIADD3 UR18, UR8, 0x2, URZ ;  /* 0x0000000208127890 */ /* 0x000fe2000fffe03f */
[----:B------:R-:W-:Y:S01]  /*20d0*/  CS2R R154, SRZ ;  /* 0x00000000009a7805 */ /* 0x000fe2000001ff00 */
[----:B------:R-:W-:Y:S01]  /*20e0*/  UMOV UR17, 0x40000040 ;  /* 0x4000004000117882 */ /* 0x000fe20000000000 */
[----:B------:R-:W-:Y:S01]  /*20f0*/  UMOV UR19, 0x40000040 ;  /* 0x4000004000137882 */ /* 0x000fe20000000000 */
        /* <DEDUP_REMOVED lines=49> */
[----:B------:R-:W-:-:S03]  /*2410*/  IMAD.MOV.U32 R228, RZ, RZ, RZ ;  /* 0x000000ffffe47224 */ /* 0x000fc600078e00ff */
[----:B------:R2:W-:Y:S04]  /*2420*/  STL [R1+0x14], RZ ;  /* 0x000014ff01007387 */ /* 0x0005e80000100800 */
[----:B------:R2:W-:Y:S04]  /*2430*/  STL [R1+0x10], RZ ;  /* 0x000010ff01007387 */ /* 0x0005e80000100800 */
[----:B------:R2:W-:Y:S04]  /*2440*/  STL [R1+0xc], RZ ;  /* 0x00000cff01007387 */ /* 0x0005e80000100800 */
[----:B------:R2:W-:Y:S04]  /*2450*/  STL [R1+0x8], RZ ;  /* 0x000008ff01007387 */ /* 0x0005e80000100800 */
[----:B------:R2:W-:Y:S04]  /*2460*/  STL [R1+0x4], RZ ;  /* 0x000004ff01007387 */ /* 0x0005e80000100800 */
[----:B------:R2:W-:Y:S01]  /*2470*/  STL [R1], RZ ;  /* 0x000000ff01007387 */ /* 0x0005e20000100800 */
[----:B------:R-:W-:Y:S01]  /*2480*/  QGMMA.64x128x32.F32.E4M3.E4M3 R88, gdesc[UR16], R88 ;  /* 0x01e00000105879f3 */ /* 0x000fe20008700858 */
[----:B------:R-:W-:Y:S01]  /*2490*/  UIADD3 UR16, UR7, 0x402, URZ ;  /* 0x0000040207107890 */ /* 0x000fe2000fffe03f */
[----:B------:R-:W-:-:S10]  /*24a0*/  UMOV UR17, 0x40000040 ;  /* 0x4000004000117882 */ /* 0x000fd40000000000 */
[----:B------:R-:W-:Y:S01]  /*24b0*/  QGMMA.64x128x32.F32.E4M3.E4M3 R24, gdesc[UR16], R24 ;  /* 0x01e00000101879f3 */ /* 0x000fe20008700818 */
[----:B------:R-:W-:Y:S02]  /*24c0*/  UIADD3 UR16, UR7, 0x4, URZ ;  /* 0x0000000407107890 */ /* 0x000fe4000fffe03f */
[----:B------:R-:W-:Y:S01]  /*24d0*/  UIADD3 UR18, UR8, 0x4, URZ ;  /* 0x0000000408127890 */ /* 0x000fe2000fffe03f */
[----:B------:R-:W-:Y:S01]  /*24e0*/  UMOV UR17, 0x40000040 ;  /* 0x4000004000117882 */ /* 0x000fe20000000000 */
[----:B------:R-:W-:-:S07]  /*24f0*/  UMOV UR19, 0x40000040 ;  /* 0x4000004000137882 */ /* 0x000fce0000000000 */
        /* <DEDUP_REMOVED lines=10> */
[----:B------:R-:W-:Y:S02]  /*25a0*/  UMOV UR17, 0x40000040 ;  /* 0x4000004000117882 */ /* 0x000fe40000000000 */
[----:B------:R-:W-:Y:S02]  /*25b0*/  ULDC UR7, c[0x0][0x50c] ;  /* 0x0001430000077ab9 */ /* 0x000fe40000000800 */
[----:B------:R-:W-:-:S04]  /*25c0*/  UISETP.NE.AND UP0, UPT, UR7, 0x4, UPT ;  /* 0x000000040700788c */ /* 0x000fc8000bf05270 */
[----:B------:R-:W-:Y:S02]  /*25d0*/  USEL UR7, URZ, 0x1, UP0 ;  /* 0x000000013f077887 */ /* 0x000fe40008000000 */
[----:B------:R-:W-:Y:S04]  /*25e0*/  QGMMA.64x128x32.F32.E4M3.E4M3 R24, gdesc[UR16], R24, gsb0 ;  /* 0x01e00000101879f3 */ /* 0x000fe80008000818 */
[----:B------:R-:W-:-:S13]  /*25f0*/  ISETP.NE.AND P0, PT, RZ, UR7, PT ;  /* 0x00000007ff007c0c */ /* 0x000fda000bf05270 */
[----:B--2---:R-:W-:Y:S05]  /*2600*/  @!P0 BRA `(.L_x_22) ;  /* 0x0000000800808947 */ /* 0x004fea0003800000 */
[----:B------:R-:W-:Y:S02]  /*2610*/  WARPGROUP.DEPBAR.LE gsb0, 0x0 ;  /* 0x00008000000079c5 */ /* 0x000fe40000010000 */
[----:B------:R-:W-:-:S01]  /*2620*/  FADD R227, RZ, R89 ;  /* 0x00000059ffe37221 */ /* 0x000fc20000000000 */
[----:B------:R-:W-:Y:S01]  /*2630*/  FADD R228, RZ, R88 ;  /* 0x00000058ffe47221 */ /* 0x000fe20000000000 */
[----:B------:R-:W-:-:S01]  /*2640*/  FADD R226, RZ, R90 ;  /* 0x0000005affe27221 */ /* 0x000fc20000000000 */
[----:B------:R-:W-:Y:S01]  /*2650*/  FADD R225, RZ, R91 ;  /* 0x0000005bffe17221 */ /* 0x000fe20000000000 */
[----:B------:R-:W-:-:S01]  /*2660*/  FADD R224, RZ, R92 ;  /* 0x0000005cffe07221 */ /* 0x000fc20000000000 */
[----:B------:R0:W-:Y:S01]  /*2670*/  STL [R1+0x88], R227 ;  /* 0x000088e301007387 */ /* 0x0001e20000100800 */
[----:B------:R-:W-:-:S01]  /*2680*/  FADD R223, RZ, R93 ;  /* 0x0000005dffdf7221 */ /* 0x000fc20000000000 */
[----:B------:R-:W-:Y:S01]  /*2690*/  FADD R222, RZ, R94 ;  /* 0x0000005effde7221 */ /* 0x000fe20000000000 */
[----:B------:R-:W-:-:S01]  /*26a0*/  FADD R221, RZ, R95 ;  /* 0x0000005fffdd7221 */ /* 0x000fc20000000000 */
[----:B------:R-:W-:Y:S01]  /*26b0*/  FADD R220, RZ, R96 ;  /* 0x00000060ffdc7221 */ /* 0x000fe20000000000 */
[----:B------:R-:W-:-:S01]  /*26c0*/  FADD R219, RZ, R97 ;  /* 0x00000061ffdb7221 */ /* 0x000fc20000000000 */
[----:B------:R-:W-:Y:S01]  /*26d0*/  FADD R218, RZ, R98 ;  /* 0x00000062ffda7221 */ /* 0x000fe20000000000 */
[----:B------:R-:W-:-:S01]  /*26e0*/  FADD R217, RZ, R99 ;  /* 0x00000063ffd97221 */ /* 0x000fc20000000000 */
[----:B------:R-:W-:Y:S01]  /*26f0*/  FADD R216, RZ, R100 ;  /* 0x00000064ffd87221 */ /* 0x000fe20000000000 */
[----:B------:R-:W-:-:S01]  /*2700*/  FADD R215, RZ, R101 ;  /* 0x00000065ffd77221 */ /* 0x000fc20000000000 */
[----:B0-----:R-:W-:Y:S01]  /*2710*/  FADD R227, RZ, R60 ;  /* 0x0000003cffe37221 */ /* 0x001fe20000000000 */
[----:B------:R-:W-:-:S01]  /*2720*/  FADD R214, RZ, R102 ;  /* 0x00000066ffd67221 */ /* 0x000fc20000000000 */
[----:B------:R-:W-:Y:S01]  /*2730*/  FADD R213, RZ, R103 ;  /* 0x00000067ffd57221 */ /* 0x000fe20000000000 */
[----:B------:R-:W-:-:S01]  /*2740*/  FADD R212, RZ, R104 ;  /* 0x00000068ffd47221 */ /* 0x000fc20000000000 */
[----:B------:R-:W-:Y:S01]  /*2750*/  FADD R211, RZ, R105 ;  /* 0x00000069ffd37221 */ /* 0x000fe20000000000 */
[----:B------:R0:W-:Y:S01]  /*2760*/  STL [R1], R227 ;  /* 0x000000e301007387 */ /* 0x0001e20000100800 */
        /* <DEDUP_REMOVED lines=94> */
[----:B0-----:R-:W-:-:S05]  /*2d50*/  FADD R227, RZ, R67 ;  /* 0x00000043ffe37221 */ /* 0x001fca0000000000 */
[----:B------:R0:W-:Y:S02]  /*2d60*/  STL [R1+0x1c], R227 ;  /* 0x00001ce301007387 */ /* 0x0001e40000100800 */
        /* <DEDUP_REMOVED lines=39> */
[----:B------:R0:W-:Y:S04]  /*2fe0*/  STL [R1+0x6c], R227 ;  /* 0x00006ce301007387 */ /* 0x0001e80000100800 */
[----:B0-----:R0:W5:Y:S01]  /*2ff0*/  LDL.LU R227, [R1+0x88] ;  /* 0x0000880001e37983 */ /* 0x0011620000300800 */
[----:B------:R-:W-:-:S05]  /*3000*/  UMOV UR6, URZ ;  /* 0x0000003f00067c82 */ /* 0x000fca0008000000 */
.L_x_22:
[----:B------:R-:W-:Y:S01]  /*3010*/  UIADD3 UR23, UR5, 0x1, URZ ;  /* 0x0000000105177890 */ /* 0x000fe2000fffe03f */
[----:B------:R-:W-:-:S03]  /*3020*/  UMOV UR8, 0x1 ;  /* 0x0000000100087882 */ /* 0x000fc60000000000 */
[----:B------:R-:W-:-:S04]  /*3030*/  UISETP.NE.AND UP0, UPT, UR23, 0x5, UPT ;  /* 0x000000051700788c */ /* 0x000fc8000bf05270 */
[----:B------:R-:W-:Y:S02]  /*3040*/  USEL UR24, URZ, 0x1, UP0 ;  /* 0x000000013f187887 */ /* 0x000fe40008000000 */
[----:B------:R-:W-:Y:S02]  /*3050*/  USEL UR23, UR23, URZ, UP0 ;  /* 0x0000003f17177287 */ /* 0x000fe40008000000 */
[----:B------:R-:W-:-:S12]  /*3060*/  ULOP3.LUT UR24, UR4, UR24, URZ, 0x3c, !UPT ;  /* 0x0000001804187292 */ /* 0x000fd8000f8e3c3f */
.L_x_17:
[----:B------:R-:W-:-:S04]  /*3070*/  UISETP.LT.AND UP0, UPT, UR9, 0x1, UPT ;  /* 0x000000010900788c */ /* 0x000fc8000bf01270 */
[----:B------:R-:W-:-:S04]  /*3080*/  USEL UR16, UR9, 0x1, UP0 ;  /* 0x0000000109107887 */ /* 0x000fc80008000000 */
[----:B------:R-:W-:-:S04]  /*3090*/  UIADD3 UR26, UR9, -UR16, URZ ;  /* 0x80000010091a7290 */ /* 0x000fc8000fffe03f */
[----:B------:R-:W-:-:S06]  /*30a0*/  UISETP.GE.AND UP0, UPT, UR26, 0x1, UPT ;  /* 0x000000011a00788c */ /* 0x000fcc000bf06270 */
[----:B------:R-:W-:-:S13]  /*30b0*/  PLOP3.LUT P0, PT, PT, PT, UP0, 0x80, 0x0 ;  /* 0x000000000000781c */ /* 0x000fda0003f0f008 */
[----:B------:R-:W-:Y:S05]  /*30c0*/  @!P0 BRA `(.L_x_23) ;  /* 0x0000001000fc8947 */ /* 0x000fea0003800000 */
[----:B------:R-:W-:Y:S01]  /*30d0*/  UMOV UR25, UR5 ;  /* 0x0000000500197c82 */ /* 0x000fe20008000000 */
[----:B------:R-:W-:-:S05]  /*30e0*/  ULDC UR27, c[0x0][0x50c] ;  /* 0x00014300001b7ab9 */ /* 0x000fca0000000800 */
.L_x_31:
[----:B------:R-:W-:-:S06]  /*30f0*/  UISETP.NE.AND UP0, UPT, UR22, 0x3, UPT ;  /* 0x000000031600788c */ /* 0x000fcc000bf05270 */
[----:B------:R-:W-:-:S13]  /*3100*/  PLOP3.LUT P1, PT, PT, PT, UP0, 0x80, 0x0 ;  /* 0x000000000000781c */ /* 0x000fda0003f2f008 */
[----:B-----5:R-:W-:Y:S05]  /*3110*/  @!P1 BRA `(.L_x_24) ;  /* 0x0000000000049947 */ /* 0x020fea0003800000 */
[----:B------:R-:W-:Y:S01]  /*3120*/  BPT.TRAP 0x1 ;  /* 0x000000040000795c */ /* 0x000fe20000300000 */
.L_x_24:
[----:B------:R-:W1:Y:S01]  /*3130*/  S2UR UR16, SR_CgaCtaId ;  /* 0x00000000001079c3 */ /* 0x000e620000008800 */
[----:B------:R-:W-:Y:S01]  /*3140*/  UMOV UR11, 0x400 ;  /* 0x00000400000b7882 */ /* 0x000fe20000000000 */
[----:B------:R-:W-:-:S05]  /*3150*/  IMAD.U32 R229, RZ, RZ, UR24 ;  /* 0x00000018ffe57e24 */ /* 0x000fca000f8e00ff */
[----:B------:R-:W-:Y:S01]  /*3160*/  SHF.L.U32 R229, R229, 0x1f, RZ ;  /* 0x0000001fe5e57819 */ /* 0x000fe200000006ff */
[----:B-1----:R-:W-:-:S04]  /*3170*/  ULEA UR11, UR16, UR11, 0x18 ;  /* 0x0000000b100b7291 */ /* 0x002fc8000f8ec03f */
[----:B------:R-:W-:-:S09]  /*3180*/  ULEA UR16, UR23, UR11, 0x3 ;  /* 0x0000000b17107291 */ /* 0x000fd2000f8e183f */
[----:B------:R1:W2:Y:S01]  /*3190*/  SYNCS.PHASECHK.TRANS64.TRYWAIT P0, [UR16], R229 ;  /* 0x000000e5ff0075a7 */ /* 0x0002a20008000150 */
[----:B------:R-:W-:Y:S05]  /*31a0*/  @!P1 BRA `(.L_x_25) ;  /* 0x0000000000049947 */ /* 0x000fea0003800000 */
[----:B------:R-:W-:Y:S01]  /*31b0*/  BPT.TRAP 0x1 ;  /* 0x000000040000795c */ /* 0x000fe20000300000 */
.L_x_25:
[----:B--2---:R-:W-:Y:S05]  /*31c0*/  @P0 BRA `(.L_x_26) ;  /* 0x0000000000080947 */ /* 0x004fea0003800000 */
[----:B------:R-:W2:Y:S02]  /*31d0*/  SYNCS.PHASECHK.TRANS64.TRYWAIT P0, [UR16], R229 ;  /* 0x000000e5ff0075a7 */ /* 0x000ea40008000150 */
[----:B--2---:R-:W-:Y:S05]  /*31e0*/  @!P0 BRA `(.L_x_27) ;  /* 0x000000d400a88947 */ /* 0x004fea0003800000 */
.L_x_26:
[----:B------:R-:W-:Y:S01]  /*31f0*/  UIADD3 UR16, UR11, 0x28100, URZ ;  /* 0x000281000b107890 */ /* 0x000fe2000fffe03f */
[----:B------:R-:W-:Y:S01]  /*3200*/  WARPGROUP.ARRIVE ;  /* 0x00000000000079c5 */ /* 0x000fe20000000000 */
[----:B------:R-:W-:Y:S02]  /*3210*/  UISETP.NE.AND UP0, UPT, UR7, URZ, UPT ;  /* 0x0000003f0700728c */ /* 0x000fe4000bf05270 */
[----:B------:R-:W-:Y:S02]  /*3220*/  USHF.R.U32.HI UR16, URZ, 0x4, UR16 ;  /* 0x000000043f107899 */ /* 0x000fe40008011610 */
[----:B------:R-:W-:Y:S02]  /*3230*/  USEL UR8, UR8, URZ, !UP0 ;  /* 0x0000003f08087287 */ /* 0x000fe4000c000000 */
[----:B------:R-:W-:Y:S02]  /*3240*/  ULOP3.LUT UR16, UR16, 0x3fff, URZ, 0xc0, !UPT ;  /* 0x00003fff10107892 */ /* 0x000fe4000f8ec03f */
[----:B------:R-:W-:-:S02]  /*3250*/  UISETP.NE.U32.AND UP0, UPT, UR8, URZ, UPT ;  /* 0x0000003f0800728c */ /* 0x000fc4000bf05070 */
[----:B------:R-:W-:Y:S02]  /*3260*/  ULOP3.LUT UR7, UR10, 0x10000, URZ, 0xfc, !UPT ;  /* 0x000100000a077892 */ /* 0x000fe4000f8efc3f */
[----:B------:R-:W-:Y:S02]  /*3270*/  ULOP3.LUT UR8, UR16, 0x10000, URZ, 0xfc, !UPT ;  /* 0x0001000010087892 */ /* 0x000fe4000f8efc3f */
[----:B------:R-:W-:Y:S02]  /*3280*/  ULEA UR7, UR23, UR7, 0xb ;  /* 0x0000000717077291 */ /* 0x000fe4000f8e583f */
[----:B------:R-:W-:Y:S01]  /*3290*/  ULEA UR8, UR23, UR8, 0xa ;  /* 0x0000000817087291 */ /* 0x000fe2000f8e503f */
[----:B------:R-:W-:Y:S01]  /*32a0*/  UMOV UR17, 0x40000040 ;  /* 0x4000004000117882 */ /* 0x000fe20000000000 */
[----:B------:R-:W-:Y:S01]  /*32b0*/  UMOV UR19, 0x40000040 ;  /* 0x4000004000137882 */ /* 0x000fe20000000000 */
[----:B------:R-:W-:Y:S02]  /*32c0*/  UIADD3 UR6, UR6, 0x4, URZ ;  /* 0x0000000406067890 */ /* 0x000fe4000fffe03f */
[----:B------:R-:W-:-:S02]  /*32d0*/  UMOV UR16, UR7 ;  /* 0x0000000700107c82 */ /* 0x000fc40008000000 */
[----:B------:R-:W-:Y:S02]  /*32e0*/  UMOV UR18, UR8 ;  /* 0x0000000800127c82 */ /* 0x000fe40008000000 */
[----:B------:R-:W-:Y:S01]  /*32f0*/  QGMMA.64x128x32.F32.E4M3.E4M3 R88, gdesc[UR16], R88, UP0 ;  /* 0x01e00000105879f3 */ /* 0x000fe2000bf00858 */
[----:B------:R-:W-:Y:S01]  /*3300*/  UIADD3 UR16, UR7, 0x400, URZ ;  /* 0x0000040007107890 */ /* 0x000fe2000fffe03f */
[----:B------:R-:W-:-:S10]  /*3310*/  UMOV UR17, 0x40000040 ;  /* 0x4000004000117882 */ /* 0x000fd40000000000 */
[----:B------:R-:W-:Y:S01]  /*3320*/  QGMMA.64x128x32.F32.E4M3.E4M3 R24, gdesc[UR16], R24, UP0 ;  /* 0x01e00000101879f3 */ /* 0x000fe2000bf00818 */
[----:B------:R-:W-:Y:S02]  /*3330*/  UIADD3 UR16, UR7, 0x2, URZ ;  /* 0x0000000207107890 */ /* 0x000fe4000fffe03f */
[----:B------:R-:W-:Y:S01]  /*3340*/  UIADD3 UR18, UR8, 0x2, URZ ;  /* 0x0000000208127890 */ /* 0x000fe2000fffe03f */
[----:B------:R-:W-:Y:S01]  /*3350*/  UMOV UR17, 0x40000040 ;  /* 0x4000004000117882 */ /* 0x000fe20000000000 */
[----:B------:R-:W-:Y:S01]  /*3360*/  UMOV UR19, 0x40000040 ;  /* 0x4000004000137882 */ /* 0x000fe20000000000 */
[----:B------:R-:W-:-:S06]  /*3370*/  UISETP.NE.AND UP0, UPT, UR6, UR27, UPT ;  /* 0x0000001b0600728c */ /* 0x000fcc000bf05270 */
        /* <DEDUP_REMOVED lines=18> */
[----:B------:R-:W-:Y:S01]  /*34a0*/  UMOV UR17, 0x40000040 ;  /* 0x4000004000117882 */ /* 0x000fe20000000000 */
[----:B------:R-:W-:-:S06]  /*34b0*/  USEL UR7, URZ, 0x1, UP0 ;  /* 0x000000013f077887 */ /* 0x000fcc0008000000 */
[----:B------:R-:W-:-:S03]  /*34c0*/  ISETP.NE.AND P0, PT, RZ, UR7, PT ;  /* 0x00000007ff007c0c */ /* 0x000fc6000bf05270 */
[----:B------:R-:W-:Y:S03]  /*34d0*/  QGMMA.64x128x32.F32.E4M3.E4M3 R24, gdesc[UR16], R24, gsb0 ;  /* 0x01e00000101879f3 */ /* 0x000fe60008000818 */
[----:B------:R-:W-:-:S07]  /*34e0*/  WARPGROUP.DEPBAR.LE gsb0, 0x1 ;  /* 0x00008000000079c5 */ /* 0x000fce0000010100 */
[----:B------:R-:W-:Y:S05]  /*34f0*/  @!P0 BRA `(.L_x_28) ;  /* 0x0000000c00708947 */ /* 0x000fea0003800000 */
[----:B------:R-:W-:Y:S02]  /*3500*/  WARPGROUP.DEPBAR.LE gsb0, 0x0 ;  /* 0x00008000000079c5 */ /* 0x000fe40000010000 */
[----:B-----5:R-:W-:-:S01]  /*3510*/  FADD R227, R89, R227 ;  /* 0x000000e359e37221 */ /* 0x020fc20000000000 */
[----:B------:R-:W-:Y:S01]  /*3520*/  FADD R226, R90, R226 ;  /* 0x000000e25ae27221 */ /* 0x000fe20000000000 */
[----:B------:R-:W-:-:S01]  /*3530*/  FADD R225, R91, R225 ;  /* 0x000000e15be17221 */ /* 0x000fc20000000000 */
[----:B------:R-:W-:Y:S01]  /*3540*/  FADD R224, R92, R224 ;  /* 0x000000e05ce07221 */ /* 0x000fe20000000000 */
[----:B------:R-:W-:-:S01]  /*3550*/  FADD R223, R93, R223 ;  /* 0x000000df5ddf7221 */ /* 0x000fc20000000000 */
[----:B------:R2:W-:Y:S01]  /*3560*/  STL [R1+0x88], R227 ;  /* 0x000088e301007387 */ /* 0x0005e20000100800 */
[----:B------:R-:W-:-:S01]  /*3570*/  FADD R222, R94, R222 ;  /* 0x000000de5ede7221 */ /* 0x000fc20000000000 */
[----:B------:R-:W-:Y:S01]  /*3580*/  FADD R221, R95, R221 ;  /* 0x000000dd5fdd7221 */ /* 0x000fe20000000000 */
[----:B------:R-:W-:-:S01]  /*3590*/  FADD R220, R96, R220 ;  /* 0x000000dc60dc7221 */ /* 0x000fc20000000000 */
[----:B------:R-:W-:Y:S01]  /*35a0*/  FADD R219, R97, R219 ;  /* 0x000000db61db7221 */ /* 0x000fe20000000000 */
[----:B------:R-:W-:-:S01]  /*35b0*/  FADD R218, R98, R218 ;  /* 0x000000da62da7221 */ /* 0x000fc20000000000 */
[----:B------:R-:W-:Y:S01]  /*35c0*/  FADD R217, R99, R217 ;  /* 0x000000d963d97221 */ /* 0x000fe20000000000 */
[----:B------:R-:W-:-:S01]  /*35d0*/  FADD R216, R100, R216 ;  /* 0x000000d864d87221 */ /* 0x000fc20000000000 */
[----:B------:R-:W-:Y:S01]  /*35e0*/  FADD R215, R101, R215 ;  /* 0x000000d765d77221 */ /* 0x000fe20000000000 */
[----:B------:R-:W-:-:S01]  /*35f0*/  FADD R214, R102, R214 ;  /* 0x000000d666d67221 */ /* 0x000fc20000000000 */
[----:B--2---:R-:W2:Y:S01]  /*3600*/  LDL.LU R227, [R1+0x28] ;  /* 0x0000280001e37983 */ /* 0x004ea20000300800 */
[----:B------:R-:W-:-:S01]  /*3610*/  FADD R213, R103, R213 ;  /* 0x000000d567d57221 */ /* 0x000fc20000000000 */
[----:B------:R-:W-:Y:S01]  /*3620*/  FADD R212, R104, R212 ;  /* 0x000000d468d47221 */ /* 0x000fe20000000000 */
[----:B------:R-:W-:-:S01]  /*3630*/  FADD R211, R105, R211 ;  /* 0x000000d369d37221 */ /* 0x000fc20000000000 */
[----:B------:R3:W-:Y:S01]  /*3640*/  STL [R1+0x8c], R226 ;  /* 0x00008ce201007387 */ /* 0x0007e20000100800 */
[----:B------:R-:W-:-:S03]  /*3650*/  FADD R228, R88, R228 ;  /* 0x000000e458e47221 */ /* 0x000fc60000000000 */
[----:B---3--:R-:W3:Y:S04]  /*3660*/  LDL.LU R226, [R1+0x24] ;  /* 0x0000240001e27983 */ /* 0x008ee80000300800 */
[----:B------:R4:W-:Y:S04]  /*3670*/  STL [R1+0x90], R225 ;  /* 0x000090e101007387 */ /* 0x0009e80000100800 */
[----:B----4-:R-:W4:Y:S04]  /*3680*/  LDL.LU R225, [R1+0x20] ;  /* 0x0000200001e17983 */ /* 0x010f280000300800 */
[----:B------:R0:W-:Y:S04]  /*3690*/  STL [R1+0x94], R224 ;  /* 0x000094e001007387 */ /* 0x0001e80000100800 */
[----:B0-----:R-:W4:Y:S04]  /*36a0*/  LDL.LU R224, [R1+0x1c] ;  /* 0x00001c0001e07983 */ /* 0x001f280000300800 */
        /* <DEDUP_REMOVED lines=13> */
[----:B0-----:R-:W4:Y:S04]  /*3780*/  LDL.LU R217, [R1] ;  /* 0x0000000001d97983 */ /* 0x001f280000300800 */
[----:B------:R-:W-:Y:S04]  /*3790*/  STL [R1+0xb4], R216 ;  /* 0x0000b4d801007387 */ /* 0x000fe80000100800 */
[----:B------:R-:W-:Y:S04]  /*37a0*/  STL [R1+0xb8], R215 ;  /* 0x0000b8d701007387 */ /* 0x000fe80000100800 */
[----:B------:R-:W-:Y:S04]  /*37b0*/  STL [R1+0xbc], R214 ;  /* 0x0000bcd601007387 */ /* 0x000fe80000100800 */
[----:B------:R-:W-:Y:S04]  /*37c0*/  STL [R1+0xc0], R213 ;  /* 0x0000c0d501007387 */ /* 0x000fe80000100800 */
[----:B------:R-:W-:Y:S04]  /*37d0*/  STL [R1+0xc4], R212 ;  /* 0x0000c4d401007387 */ /* 0x000fe80000100800 */
[----:B------:R0:W-:Y:S01]  /*37e0*/  STL [R1+0xc8], R211 ;  /* 0x0000c8d301007387 */ /* 0x0001e20000100800 */
[----:B--2---:R-:W-:-:S01]  /*37f0*/  FADD R227, R70, R227 ;  /* 0x000000e346e37221 */ /* 0x004fc20000000000 */
[----:B---3--:R-:W-:Y:S01]  /*3800*/  FADD R226, R69, R226 ;  /* 0x000000e245e27221 */ /* 0x008fe20000000000 */
[----:B----4-:R-:W-:-:S01]  /*3810*/  FADD R225, R68, R225 ;  /* 0x000000e144e17221 */ /* 0x010fc20000000000 */
[----:B------:R-:W-:Y:S01]  /*3820*/  FADD R224, R67, R224 ;  /* 0x000000e043e07221 */ /* 0x000fe20000000000 */
[----:B------:R-:W-:-:S01]  /*3830*/  FADD R223, R66, R223 ;  /* 0x000000df42df7221 */ /* 0x000fc20000000000 */
[----:B------:R-:W-:Y:S01]  /*3840*/  FADD R222, R65, R222 ;  /* 0x000000de41de7221 */ /* 0x000fe20000000000 */
[----:B------:R-:W-:-:S01]  /*3850*/  FADD R221, R64, R221 ;  /* 0x000000dd40dd7221 */ /* 0x000fc20000000000 */
[----:B------:R-:W-:Y:S01]  /*3860*/  FADD R220, R63, R220 ;  /* 0x000000dc3fdc7221 */ /* 0x000fe20000000000 */
[----:B------:R-:W-:-:S01]  /*3870*/  FADD R219, R62, R219 ;  /* 0x000000db3edb7221 */ /* 0x000fc20000000000 */
[----:B------:R-:W-:Y:S01]  /*3880*/  FADD R218, R61, R218 ;  /* 0x000000da3dda7221 */ /* 0x000fe20000000000 */
[----:B------:R-:W-:-:S05]  /*3890*/  FADD R217, R60, R217 ;  /* 0x000000d93cd97221 */ /* 0x000fca0000000000 */
[----:B------:R2:W-:Y:S04]  /*38a0*/  STL [R1], R217 ;  /* 0x000000d901007387 */ /* 0x0005e80000100800 */
[----:B------:R3:W-:Y:S04]  /*38b0*/  STL [R1+0x4], R218 ;  /* 0x000004da01007387 */ /* 0x0007e80000100800 */
[----:B------:R4:W-:Y:S04]  /*38c0*/  STL [R1+0x8], R219 ;  /* 0x000008db01007387 */ /* 0x0009e80000100800 */
[----:B------:R1:W-:Y:S04]  /*38d0*/  STL [R1+0xc], R220 ;  /* 0x00000cdc01007387 */ /* 0x0003e80000100800 */
[----:B------:R1:W-:Y:S04]  /*38e0*/  STL [R1+0x10], R221 ;  /* 0x000010dd01007387 */ /* 0x0003e80000100800 */
[----:B------:R1:W-:Y:S04]  /*38f0*/  STL [R1+0x14], R222 ;  /* 0x000014de01007387 */ /* 0x0003e80000100800 */
[----:B------:R1:W-:Y:S04]  /*3900*/  STL [R1+0x18], R223 ;  /* 0x000018df01007387 */ /* 0x0003e80000100800 */
[----:B------:R1:W-:Y:S04]  /*3910*/  STL [R1+0x1c], R224 ;  /* 0x00001ce001007387 */ /* 0x0003e80000100800 */
[----:B0-----:R-:W4:Y:S04]  /*3920*/  LDL.LU R211, [R1+0x2c] ;  /* 0x00002c0001d37983 */ /* 0x001f280000300800 */
[----:B------:R0:W-:Y:S04]  /*3930*/  STL [R1+0x20], R225 ;  /* 0x000020e101007387 */ /* 0x0001e80000100800 */
[----:B------:R-:W4:Y:S04]  /*3940*/  LDL.LU R212, [R1+0x30] ;  /* 0x0000300001d47983 */ /* 0x000f280000300800 */
[----:B------:R0:W-:Y:S04]  /*3950*/  STL [R1+0x24], R226 ;  /* 0x000024e201007387 */ /* 0x0001e80000100800 */
[----:B------:R-:W4:Y:S04]  /*3960*/  LDL.LU R213, [R1+0x34] ;  /* 0x0000340001d57983 */ /* 0x000f280000300800 */
[----:B------:R0:W-:Y:S04]  /*3970*/  STL [R1+0x28], R227 ;  /* 0x000028e301007387 */ /* 0x0001e80000100800 */
[----:B------:R-:W4:Y:S04]  /*3980*/  LDL.LU R214, [R1+0x38] ;  /* 0x0000380001d67983 */ /* 0x000f280000300800 */
[----:B------:R-:W4:Y:S04]  /*3990*/  LDL.LU R215, [R1+0x3c] ;  /* 0x00003c0001d77983 */ /* 0x000f280000300800 */
[----:B------:R-:W4:Y:S04]  /*39a0*/  LDL.LU R216, [R1+0x40] ;  /* 0x0000400001d87983 */ /* 0x000f280000300800 */
[----:B--2---:R-:W2:Y:S04]  /*39b0*/  LDL.LU R217, [R1+0x44] ;  /* 0x0000440001d97983 */ /* 0x004ea80000300800 */
[----:B---3--:R-:W3:Y:S04]  /*39c0*/  LDL.LU R218, [R1+0x48] ;  /* 0x0000480001da7983 */ /* 0x008ee80000300800 */
[----:B----4-:R-:W4:Y:S04]  /*39d0*/  LDL.LU R219, [R1+0x4c] ;  /* 0x00004c0001db7983 */ /* 0x010f280000300800 */
[----:B-1----:R-:W4:Y:S04]  /*39e0*/  LDL.LU R220, [R1+0x50] ;  /* 0x0000500001dc7983 */ /* 0x002f280000300800 */
[----:B------:R-:W4:Y:S04]  /*39f0*/  LDL.LU R221, [R1+0x54] ;  /* 0x0000540001dd7983 */ /* 0x000f280000300800 */
[----:B------:R-:W4:Y:S04]  /*3a00*/  LDL.LU R222, [R1+0x58] ;  /* 0x0000580001de7983 */ /* 0x000f280000300800 */
[----:B------:R-:W4:Y:S04]  /*3a10*/  LDL.LU R223, [R1+0x5c] ;  /* 0x00005c0001df7983 */ /* 0x000f280000300800 */
[----:B------:R-:W4:Y:S04]  /*3a20*/  LDL.LU R224, [R1+0x60] ;  /* 0x0000600001e07983 */ /* 0x000f280000300800 */
[----:B0-----:R-:W4:Y:S04]  /*3a30*/  LDL.LU R225, [R1+0x64] ;  /* 0x0000640001e17983 */ /* 0x001f280000300800 */
[----:B------:R-:W4:Y:S04]  /*3a40*/  LDL.LU R226, [R1+0x68] ;  /* 0x0000680001e27983 */ /* 0x000f280000300800 */
[----:B------:R-:W4:Y:S01]  /*3a50*/  LDL.LU R227, [R1+0x6c] ;  /* 0x00006c0001e37983 */ /* 0x000f220000300800 */
[----:B------:R-:W-:-:S05]  /*3a60*/  FADD R211, R71, R211 ;  /* 0x000000d347d37221 */ /* 0x000fca0000000000 */
[----:B------:R0:W-:Y:S01]  /*3a70*/  STL [R1+0x2c], R211 ;  /* 0x00002cd301007387 */ /* 0x0001e20000100800 */
[----:B------:R-:W-:-:S03]  /*3a80*/  FADD R212, R72, R212 ;  /* 0x000000d448d47221 */ /* 0x000fc60000000000 */
[----:B0-----:R0:W5:Y:S01]  /*3a90*/  LDL.LU R211, [R1+0xc8] ;  /* 0x0000c80001d37983 */ /* 0x0011620000300800 */
[----:B------:R-:W-:-:S03]  /*3aa0*/  FADD R213, R73, R213 ;  /* 0x000000d549d57221 */ /* 0x000fc60000000000 */
[----:B------:R1:W-:Y:S01]  /*3ab0*/  STL [R1+0x30], R212 ;  /* 0x000030d401007387 */ /* 0x0003e20000100800 */
[----:B------:R-:W-:-:S01]  /*3ac0*/  FADD R214, R74, R214 ;  /* 0x000000d64ad67221 */ /* 0x000fc20000000000 */
[----:B------:R-:W-:Y:S02]  /*3ad0*/  FADD R215, R75, R215 ;  /* 0x000000d74bd77221 */ /* 0x000fe40000000000 */
[----:B-1----:R0:W5:Y:S01]  /*3ae0*/  LDL.LU R212, [R1+0xc4] ;  /* 0x0000c40001d47983 */ /* 0x0021620000300800 */
[----:B------:R-:W-:-:S03]  /*3af0*/  FADD R216, R76, R216 ;  /* 0x000000d84cd87221 */ /* 0x000fc60000000000 */
[----:B------:R1:W-:Y:S01]  /*3b00*/  STL [R1+0x34], R213 ;  /* 0x000034d501007387 */ /* 0x0003e20000100800 */
[----:B--2---:R-:W-:-:S03]  /*3b10*/  FADD R217, R77, R217 ;  /* 0x000000d94dd97221 */ /* 0x004fc60000000000 */
[----:B-1----:R0:W5:Y:S01]  /*3b20*/  LDL.LU R213, [R1+0xc0] ;  /* 0x0000c00001d57983 */ /* 0x0021620000300800 */
[----:B---3--:R-:W-:-:S03]  /*3b30*/  FADD R218, R78, R218 ;  /* 0x000000da4eda7221 */ /* 0x008fc60000000000 */
[----:B------:R1:W-:Y:S01]  /*3b40*/  STL [R1+0x38], R214 ;  /* 0x000038d601007387 */ /* 0x0003e20000100800 */
[----:B----4-:R-:W-:-:S01]  /*3b50*/  FADD R219, R79, R219 ;  /* 0x000000db4fdb7221 */ /* 0x010fc20000000000 */
[----:B------:R-:W-:Y:S02]  /*3b60*/  FADD R220, R80, R220 ;  /* 0x000000dc50dc7221 */ /* 0x000fe40000000000 */
[----:B-1----:R0:W5:Y:S04]  /*3b70*/  LDL.LU R214, [R1+0xbc] ;  /* 0x0000bc0001d67983 */ /* 0x0021680000300800 */
[----:B------:R1:W-:Y:S01]  /*3b80*/  STL [R1+0x3c], R215 ;  /* 0x00003cd701007387 */ /* 0x0003e20000100800 */
[----:B------:R-:W-:-:S01]  /*3b90*/  FADD R221, R81, R221 ;  /* 0x000000dd51dd7221 */ /* 0x000fc20000000000 */
[----:B------:R-:W-:-:S02]  /*3ba0*/  FADD R222, R82, R222 ;  /* 0x000000de52de7221 */ /* 0x000fc40000000000 */
[----:B-1----:R0:W5:Y:S04]  /*3bb0*/  LDL.LU R215, [R1+0xb8] ;  /* 0x0000b80001d77983 */ /* 0x0021680000300800 */
[----:B------:R1:W-:Y:S01]  /*3bc0*/  STL [R1+0x40], R216 ;  /* 0x000040d801007387 */ /* 0x0003e20000100800 */
[----:B------:R-:W-:-:S03]  /*3bd0*/  FADD R223, R83, R223 ;  /* 0x000000df53df7221 */ /* 0x000fc60000000000 */
        /* <DEDUP_REMOVED lines=13> */
[----:B------:R1:W-:Y:S04]  /*3cb0*/  STL [R1+0x54], R221 ;  /* 0x000054dd01007387 */ /* 0x0003e80000100800 */
        /* <DEDUP_REMOVED lines=12> */
[----:B-1----:R0:W5:Y:S01]  /*3d80*/  LDL.LU R227, [R1+0x88] ;  /* 0x0000880001e37983 */ /* 0x0021620000300800 */
        /* <DEDUP_REMOVED lines=82> */
[----:B0-----:R-:W-:-:S06]  /*42b0*/  UMOV UR6, URZ ;  /* 0x0000003f00067c82 */ /* 0x001fcc0008000000 */
.L_x_28:
[----:B------:R-:W-:Y:S05]  /*42c0*/  @!P1 BRA `(.L_x_29) ;  /* 0x0000000000049947 */ /* 0x000fea0003800000 */
[----:B------:R-:W-:Y:S01]  /*42d0*/  BPT.TRAP 0x1 ;  /* 0x000000040000795c */ /* 0x000fe20000300000 */
.L_x_29:
[----:B------:R2:W-:Y:S04]  /*42e0*/  STL [R1+0x8c], R2 ;  /* 0x00008c0201007387 */ /* 0x0005e80000100800 */
[----:B--2---:R-:W2:Y:S04]  /*42f0*/  LDL R2, [R1+0x70] ;  /* 0x0000700001027983 */ /* 0x004ea80000100800 */
[----:B-----5:R3:W-:Y:S04]  /*4300*/  STL [R1+0x88], R0 ;  /* 0x0000880001007387 */ /* 0x0207e80000100800 */
[----:B---3--:R-:W3:Y:S01]  /*4310*/  LDL R0, [R1+0x74] ;  /* 0x0000740001007983 */ /* 0x008ee20000100800 */
[----:B-1----:R-:W-:Y:S01]  /*4320*/  IMAD.U32 R229, RZ, RZ, UR25 ;  /* 0x00000019ffe57e24 */ /* 0x002fe2000f8e00ff */
[----:B--2---:R-:W-:-:S02]  /*4330*/  ISETP.NE.AND P0, PT, R2, RZ, PT ;  /* 0x000000ff0200720c */ /* 0x004fc40003f05270 */
[----:B------:R1:W5:Y:S11]  /*4340*/  LDL.LU R2, [R1+0x8c] ;  /* 0x00008c0001027983 */ /* 0x0003760000300800 */
[----:B------:R-:W-:-:S05]  /*4350*/  @P0 LEA R229, R229, UR11, 0x3 ;  /* 0x0000000be5e50c11 */ /* 0x000fca000f8e18ff */
[----:B------:R-:W-:-:S05]  /*4360*/  @P0 VIADD R229, R229, 0x28 ;  /* 0x00000028e5e50836 */ /* 0x000fca0000000000 */
[----:B---3--:R-:W-:Y:S02]  /*4370*/  @P0 PRMT R229, R0, 0x654, R229 ;  /* 0x0000065400e50816 */ /* 0x008fe400000000e5 */
[----:B------:R1:W5:Y:S01]  /*4380*/  LDL.LU R0, [R1+0x88] ;  /* 0x0000880001007983 */ /* 0x0003620000300800 */
[----:B------:R-:W-:Y:S01]  /*4390*/  UISETP.GT.U32.AND UP0, UPT, UR13, 0x1, UPT ;  /* 0x000000010d00788c */ /* 0x000fe2000bf04070 */
[----:B------:R1:W-:Y:S05]  /*43a0*/  @P0 SYNCS.ARRIVE.TRANS64.RED.A1T0 RZ, [R229+URZ], RZ ;  /* 0x000000ffe5ff09a7 */ /* 0x0003ea000810043f */
[----:B------:R-:W-:-:S13]  /*43b0*/  PLOP3.LUT P0, PT, PT, PT, UP0, 0x80, 0x0 ;  /* 0x000000000000781c */ /* 0x000fda0003f0f008 */
[----:B-1----:R-:W-:Y:S05]  /*43c0*/  @P0 BRA `(.L_x_30) ;  /* 0x0000000000040947 */ /* 0x002fea0003800000 */
[----:B------:R-:W-:Y:S01]  /*43d0*/  BPT.TRAP 0x1 ;  /* 0x000000040000795c */ /* 0x000fe20000300000 */
.L_x_30:
[----:B------:R-:W-:Y:S02]  /*43e0*/  UISETP.GT.AND UP2, UPT, UR26, 0x1, UPT ;  /* 0x000000011a00788c */ /* 0x000fe4000bf44270 */
[----:B------:R-:W-:Y:S02]  /*43f0*/  UIADD3 UR23, UR23, 0x1, URZ ;  /* 0x0000000117177890 */ /* 0x000fe4000fffe03f */
[----:B------:R-:W-:Y:S02]  /*4400*/  UIADD3 UR25, UR25, 0x1, URZ ;  /* 0x0000000119197890 */ /* 0x000fe4000fffe03f */
[----:B------:R-:W-:Y:S01]  /*4410*/  PLOP3.LUT P0, PT, PT, PT, UP2, 0x80, 0x0 ;  /* 0x000000000000781c */ /* 0x000fe20003f0f028 */
[----:B------:R-:W-:Y:S02]  /*4420*/  UISETP.NE.AND UP0, UPT, UR23, 0x5, UPT ;  /* 0x000000051700788c */ /* 0x000fe4000bf05270 */
[----:B------:R-:W-:Y:S02]  /*4430*/  UIADD3 UR16, UR26, -0x1, URZ ;  /* 0xffffffff1a107890 */ /* 0x000fe4000fffe03f */
[----:B------:R-:W-:-:S02]  /*4440*/  USEL UR8, URZ, 0x1, UP0 ;  /* 0x000000013f087887 */ /* 0x000fc40008000000 */
[----:B------:R-:W-:Y:S02]  /*4450*/  UISETP.NE.AND UP1, UPT, UR25, 0x5, UPT ;  /* 0x000000051900788c */ /* 0x000fe4000bf25270 */
[----:B------:R-:W-:Y:S02]  /*4460*/  ULOP3.LUT UR24, UR24, UR8, URZ, 0x3c, !UPT ;  /* 0x0000000818187292 */ /* 0x000fe4000f8e3c3f */
[----:B------:R-:W-:Y:S02]  /*4470*/  USEL UR23, UR23, URZ, UP0 ;  /* 0x0000003f17177287 */ /* 0x000fe40008000000 */
[----:B------:R-:W-:Y:S01]  /*4480*/  USEL UR25, UR25, URZ, UP1 ;  /* 0x0000003f19197287 */ /* 0x000fe20008800000 */
[----:B------:R-:W-:Y:S01]  /*4490*/  UMOV UR8, 0x1 ;  /* 0x0000000100087882 */ /* 0x000fe20000000000 */
[----:B------:R-:W-:Y:S01]  /*44a0*/  UMOV UR26, UR16 ;  /* 0x00000010001a7c82 */ /* 0x000fe20008000000 */
[----:B------:R-:W-:Y:S09]  /*44b0*/  @P0 BRA `(.L_x_31) ;  /* 0xffffffec000c0947 */ /* 0x000ff2000383ffff */
.L_x_23:
[----:B------:R-:W-:-:S04]  /*44c0*/  UISETP.NE.AND UP0, UPT, UR6, URZ, UPT ;  /* 0x0000003f0600728c */ /* 0x000fc8000bf05270 */
[----:B------:R-:W-:-:S06]  /*44d0*/  USEL UR6, URZ, 0x1, !UP0 ;  /* 0x000000013f067887 */ /* 0x000fcc000c000000 */
[----:B------:R-:W-:-:S13]  /*44e0*/  ISETP.NE.AND P0, PT, RZ, UR6, PT ;  /* 0x00000006ff007c0c */ /* 0x000fda000bf05270 */
[----:B------:R-:W-:Y:S05]  /*44f0*/  @!P0 BRA `(.L_x_32) ;  /* 0x0000000c00c48947 */ /* 0x000fea0003800000 */
[----:B------:R-:W-:Y:S02]  /*4500*/  WARPGROUP.DEPBAR.LE gsb0, 0x0 ;  /* 0x00008000000079c5 */ /* 0x000fe40000010000 */
[----:B-----5:R-:W-:Y:S01]  /*4510*/  FADD R227, R89, R227 ;  /* 0x000000e359e37221 */ /* 0x020fe20000000000 */
[----:B------:R-:W-:-:S04]  /*4520*/  FADD R228, R88, R228 ;  /* 0x000000e458e47221 */ /* 0x000fc80000000000 */
[----:B------:R1:W-:Y:S04]  /*4530*/  STL [R1+0x88], R227 ;  /* 0x000088e301007387 */ /* 0x0003e80000100800 */
[----:B-1----:R-:W2:Y:S04]  /*4540*/  LDL.LU R227, [R1+0x6c] ;  /* 0x00006c0001e37983 */ /* 0x002ea80000300800 */
[----:B--2---:R1:W-:Y:S04]  /*4550*/  STL [R1+0x8c], R227 ;  /* 0x00008ce301007387 */ /* 0x0043e80000100800 */
        /* <DEDUP_REMOVED lines=52> */
[----:B-1----:R-:W2:Y:S01]  /*48a0*/  LDL.LU R227, [R1] ;  /* 0x0000000001e37983 */ /* 0x002ea20000300800 */
[----:B------:R-:W-:Y:S01]  /*48b0*/  FADD R226, R90, R226 ;  /* 0x000000e25ae27221 */ /* 0x000fe20000000000 */
        /* <DEDUP_REMOVED lines=97> */
[----:B--2---:R-:W-:-:S05]  /*4ed0*/  FADD R227, R60, R227 ;  /* 0x000000e33ce37221 */ /* 0x004fca0000000000 */
[----:B------:R1:W-:Y:S04]  /*4ee0*/  STL [R1], R227 ;  /* 0x000000e301007387 */ /* 0x0003e80000100800 */
[----:B-1----:R-:W2:Y:S02]  /*4ef0*/  LDL.LU R227, [R1+0xf4] ;  /* 0x0000f40001e37983 */ /* 0x002ea40000300800 */
[----:B--2---:R-:W-:-:S05]  /*4f00*/  FADD R227, R61, R227 ;  /* 0x000000e33de37221 */ /* 0x004fca0000000000 */
[----:B------:R1:W-:Y:S04]  /*4f10*/  STL [R1+0x4], R227 ;  /* 0x000004e301007387 */ /* 0x0003e80000100800 */
        /* <DEDUP_REMOVED lines=78> */
[----:B-1----:R1:W5:Y:S02]  /*5400*/  LDL.LU R227, [R1+0x88] ;  /* 0x0000880001e37983 */ /* 0x0023640000300800 */
.L_x_32:
[----:B------:R-:W-:Y:S02]  /*5410*/  WARPGROUP.DEPBAR.LE gsb0, 0x0 ;  /* 0x00008000000079c5 */ /* 0x000fe40000010000 */
[----:B------:R-:W2:Y:S02]  /*5420*/  LDC R24, c[0x0][0x28c] ;  /* 0x0000a300ff187b82 */ /* 0x000ea40000000800 */
[----:B--2---:R-:W-:-:S13]  /*5430*/  ISETP.GE.AND P0, PT, R24, 0x1, PT ;  /* 0x000000011800780c */ /* 0x004fda0003f06270 */
[----:B------:R-:W-:Y:S05]  /*5440*/  @!P0 BRA `(.L_x_33) ;  /* 0x0000000000748947 */ /* 0x000fea0003800000 */
[----:B------:R-:W-:-:S06]  /*5450*/  UISETP.NE.AND UP0, UPT, UR22, 0x3, UPT ;  /* 0x000000031600788c */ /* 0x000fcc000bf05270 */
[----:B------:R-:W-:-:S13]  /*5460*/  PLOP3.LUT P0, PT, PT, PT, UP0, 0x80, 0x0 ;  /* 0x000000000000781c */ /* 0x000fda0003f0f008 */
[----:B------:R-:W-:Y:S05]  /*5470*/  @!P0 BRA `(.L_x_34) ;  /* 0x0000000000048947 */ /* 0x000fea0003800000 */
[----:B------:R-:W-:Y:S01]  /*5480*/  BPT.TRAP 0x1 ;  /* 0x000000040000795c */ /* 0x000fe20000300000 */
.L_x_34:
[----:B-----5:R2:W-:Y:S04]  /*5490*/  STL [R1+0x88], R0 ;  /* 0x0000880001007387 */ /* 0x0205e80000100800 */
[----:B--2---:R-:W2:Y:S01]  /*54a0*/  LDL R0, [R1+0x70] ;  /* 0x0000700001007983 */ /* 0x004ea20000100800 */
[----:B------:R-:W-:Y:S01]  /*54b0*/  BSSY B0, `(.L_x_35) ;  /* 0x0000012000007945 */ /* 0x000fe20003800000 */
[----:B--2---:R-:W-:Y:S02]  /*54c0*/  ISETP.NE.AND P0, PT, R0, RZ, PT ;  /* 0x000000ff0000720c */ /* 0x004fe40003f05270 */
[----:B------:R2:W5:Y:S11]  /*54d0*/  LDL.LU R0, [R1+0x88] ;  /* 0x0000880001007983 */ /* 0x0005760000300800 */
[----:B--2---:R-:W-:Y:S05]  /*54e0*/  @!P0 BRA `(.L_x_36) ;  /* 0x0000000000388947 */ /* 0x004fea0003800000 */
[----:B-----5:R2:W-:Y:S04]  /*54f0*/  STL [R1+0x88], R0 ;  /* 0x0000880001007387 */ /* 0x0205e80000100800 */
[----:B--2---:R-:W2:Y:S01]  /*5500*/  LDL R0, [R1+0x74] ;  /* 0x0000740001007983 */ /* 0x004ea20000100800 */
[----:B------:R-:W-:-:S04]  /*5510*/  UISETP.LT.AND UP0, UPT, UR9, 0x1, UPT ;  /* 0x000000010900788c */ /* 0x000fc8000bf01270 */
[----:B------:R-:W-:-:S04]  /*5520*/  USEL UR8, UR9, 0x1, UP0 ;  /* 0x0000000109087887 */ /* 0x000fc80008000000 */
[----:B------:R-:W-:-:S04]  /*5530*/  UIADD3 UR8, UR5, UR9, -UR8 ;  /* 0x0000000905087290 */ /* 0x000fc8000fffe808 */
[----:B------:R-:W-:-:S04]  /*5540*/  UIMAD.WIDE.U32 UR6, UR8, -0x33333333, URZ ;  /* 0xcccccccd080678a5 */ /* 0x000fc8000f8e003f */
[----:B------:R-:W-:-:S04]  /*5550*/  USHF.R.U32.HI UR6, URZ, 0x2, UR7 ;  /* 0x000000023f067899 */ /* 0x000fc80008011607 */
[----:B------:R-:W-:-:S04]  /*5560*/  UIMAD UR8, UR6, -0x5, UR8 ;  /* 0xfffffffb060878a4 */ /* 0x000fc8000f8e0208 */
[----:B------:R-:W-:-:S04]  /*5570*/  ULEA UR8, UR8, UR11, 0x3 ;  /* 0x0000000b08087291 */ /* 0x000fc8000f8e183f */
[----:B------:R-:W-:-:S06]  /*5580*/  UIADD3 UR8, UR8, 0x28, URZ ;  /* 0x0000002808087890 */ /* 0x000fcc000fffe03f */
[----:B------:R-:W-:-:S05]  /*5590*/  IMAD.U32 R24, RZ, RZ, UR8 ;  /* 0x00000008ff187e24 */ /* 0x000fca000f8e00ff */
[----:B--2---:R-:W-:Y:S02]  /*55a0*/  PRMT R24, R0, 0x654, R24 ;  /* 0x0000065400187816 */ /* 0x004fe40000000018 */
[----:B------:R2:W5:Y:S02]  /*55b0*/  LDL.LU R0, [R1+0x88] ;  /* 0x0000880001007983 */ /* 0x0005640000300800 */
[----:B------:R2:W-:Y:S03]  /*55c0*/  SYNCS.ARRIVE.TRANS64.RED.A1T0 RZ, [R24+URZ], RZ ;  /* 0x000000ff18ff79a7 */ /* 0x0005e6000810043f */
.L_x_36:
[----:B------:R-:W-:Y:S05]  /*55d0*/  BSYNC B0 ;  /* 0x0000000000007941 */ /* 0x000fea0003800000 */
.L_x_35:
[----:B------:R-:W-:-:S06]  /*55e0*/  UISETP.GT.U32.AND UP0, UPT, UR13, 0x1, UPT ;  /* 0x000000010d00788c */ /* 0x000fcc000bf04070 */
[----:B------:R-:W-:-:S13]  /*55f0*/  PLOP3.LUT P0, PT, PT, PT, UP0, 0x80, 0x0 ;  /* 0x000000000000781c */ /* 0x000fda0003f0f008 */
[----:B------:R-:W-:Y:S05]  /*5600*/  @P0 BRA `(.L_x_33) ;  /* 0x0000000000040947 */ /* 0x000fea0003800000 */
[----:B------:R-:W-:Y:S01]  /*5610*/  BPT.TRAP 0x1 ;  /* 0x000000040000795c */ /* 0x000fe20000300000 */
.L_x_33:
[----:B------:R3:W-:Y:S01]  /*5620*/  STL [R1+0x90], R3 ;  /* 0x0000900301007387 */ /* 0x0007e20000100800 */
[----:B------:R-:W4:Y:S01]  /*5630*/  LDC R29, c[0x0][0x288] ;  /* 0x0000a200ff1d7b82 */ /* 0x000f220000000800 */
[----:B------:R-:W-:Y:S02]  /*5640*/  UIADD3 UR10, UR9, UR5, URZ ;  /* 0x00000005090a7290 */ /* 0x000fe4000fffe03f */
[----:B------:R-:W-:Y:S01]  /*5650*/  USHF.R.S32.HI UR11, URZ, 0x1f, UR12 ;  /* 0x0000001f3f0b7899 */ /* 0x000fe2000801140c */
[----:B------:R-:W-:Y:S01]  /*5660*/  ULDC.64 UR6, c[0x0][0x5d0] ;  /* 0x0001740000067ab9 */ /* 0x000fe20000000a00 */
[----:B------:R-:W-:Y:S01]  /*5670*/  ULDC UR16, c[0x0][0x284] ;  /* 0x0000a10000107ab9 */ /* 0x000fe20000000800 */
[----:B---3--:R-:W3:Y:S04]  /*5680*/  LDL.LU R3, [R1+0x80] ;  /* 0x0000800001037983 */ /* 0x008ee80000300800 */
[----:B-----5:R0:W-:Y:S04]  /*5690*/  STL [R1+0x8c], R2 ;  /* 0x00008c0201007387 */ /* 0x0201e80000100800 */
[----:B------:R1:W-:Y:S01]  /*56a0*/  STL [R1+0x88], R0 ;  /* 0x0000880001007387 */ /* 0x0003e20000100800 */
[----:B0-----:R-:W2:Y:S03]  /*56b0*/  S2R R2, SR_TID.X ;  /* 0x0000000000027919 */ /* 0x001ea60000002100 */
[----:B-1----:R-:W4:Y:S01]  /*56c0*/  LDL.LU R0, [R1+0x84] ;  /* 0x0000840001007983 */ /* 0x002f220000300800 */
[----:B------:R-:W-:Y:S01]  /*56d0*/  UISETP.GE.U32.AND UP1, UPT, UR9, 0x5, UPT ;  /* 0x000000050900788c */ /* 0x000fe2000bf26070 */
[----:B--2---:R-:W-:-:S02]  /*56e0*/  SHF.R.U32.HI R24, RZ, 0x2, R2 ;  /* 0x00000002ff187819 */ /* 0x004fc40000011602 */
[----:B------:R-:W-:Y:S02]  /*56f0*/  SHF.R.U32.HI R27, RZ, 0x7, R2 ;  /* 0x00000007ff1b7819 */ /* 0x000fe40000011602 */
[----:B------:R-:W-:Y:S02]  /*5700*/  LOP3.LUT R26, R2, 0x60, RZ, 0xc0, !PT ;  /* 0x00000060021a7812 */ /* 0x000fe400078ec0ff */
[----:B------:R-:W-:Y:S02]  /*5710*/  LOP3.LUT R25, R24, 0x7, RZ, 0xc0, !PT ;  /* 0x0000000718197812 */ /* 0x000fe400078ec0ff */
[----:B------:R-:W-:Y:S02]  /*5720*/  LOP3.LUT R24, R27, 0x1, RZ, 0xc0, !PT ;  /* 0x000000011b187812 */ /* 0x000fe400078ec0ff */
[----:B------:R-:W-:-:S03]  /*5730*/  SHF.R.U32.HI R28, RZ, 0x1, R26 ;  /* 0x00000001ff1c7819 */ /* 0x000fc6000001161a */
[----:B------:R-:W-:Y:S01]  /*5740*/  IMAD.SHL.U32 R26, R24, 0x40, RZ ;  /* 0x00000040181a7824 */ /* 0x000fe200078e00ff */
[----:B------:R-:W-:Y:S01]  /*5750*/  IADD3 R27, RZ, -R28, -R25 ;  /* 0x8000001cff1b7210 */ /* 0x000fe20007ffe819 */
[----:B------:R-:W-:-:S03]  /*5760*/  IMAD.SHL.U32 R32, R2, 0x2, RZ ;  /* 0x0000000202207824 */ /* 0x000fc600078e00ff */
[----:B------:R-:W-:Y:S01]  /*5770*/  LOP3.LUT R43, R26, 0x40, R25, 0xe2, !PT ;  /* 0x000000401a2b7812 */ /* 0x000fe200078ee219 */
[----:B------:R-:W-:Y:S01]  /*5780*/  IMAD R42, R24, -0x40, R27 ;  /* 0xffffffc0182a7824 */ /* 0x000fe200078e021b */
[----:B------:R-:W-:Y:S01]  /*5790*/  LOP3.LUT R24, R2, 0x3, RZ, 0xc0, !PT ;  /* 0x0000000302187812 */ /* 0x000fe200078ec0ff */
[----:B---3--:R-:W-:Y:S02]  /*57a0*/  IMAD.SHL.U32 R41, R3, 0x80, RZ ;  /* 0x0000008003297824 */ /* 0x008fe400078e00ff */
[----:B------:R0:W5:Y:S01]  /*57b0*/  LDL.LU R3, [R1+0x90] ;  /* 0x0000900001037983 */ /* 0x0001620000300800 */
[----:B------:R-:W-:-:S03]  /*57c0*/  UISETP.GT.U32.AND UP0, UPT, UR10, 0x4, UPT ;  /* 0x000000040a00788c */ /* 0x000fc6000bf04070 */
[----:B------:R0:W5:Y:S01]  /*57d0*/  LDL.LU R2, [R1+0x8c] ;  /* 0x00008c0001027983 */ /* 0x0001620000300800 */
[C---:B----4-:R-:W-:Y:S01]  /*57e0*/  ISETP.GE.AND P0, PT, R41.reuse, R29, PT ;  /* 0x0000001d2900720c */ /* 0x050fe20003f06270 */
[----:B------:R-:W-:Y:S01]  /*57f0*/  UIMAD UR5, UR11, UR6, URZ ;  /* 0x000000060b0572a4 */ /* 0x000fe2000f8e023f */
[----:B------:R-:W-:Y:S01]  /*5800*/  LOP3.LUT R32, R41, 0x6, R32, 0xf8, !PT ;  /* 0x0000000629207812 */ /* 0x000fe200078ef820 */
[----:B------:R-:W-:Y:S01]  /*5810*/  UISETP.LT.U32.AND UP0, UPT, UR9, 0x5, UP0 ;  /* 0x000000050900788c */ /* 0x000fe20008701070 */
[----:B------:R-:W-:Y:S01]  /*5820*/  IMAD.U32 R27, RZ, RZ, UR6 ;  /* 0x00000006ff1b7e24 */ /* 0x000fe2000f8e00ff */
[----:B------:R-:W-:Y:S01]  /*5830*/  UIMAD UR8, UR12, UR7, UR5 ;  /* 0x000000070c0872a4 */ /* 0x000fe2000f8e0205 */
[----:B------:R-:W-:Y:S01]  /*5840*/  SHF.R.S32.HI R33, RZ, 0x1f, R32 ;  /* 0x0000001fff217819 */ /* 0x000fe20000011420 */
[----:B------:R-:W-:Y:S01]  /*5850*/  UIMAD.WIDE.U32 UR6, UR10, -0x33333333, URZ ;  /* 0xcccccccd0a0678a5 */ /* 0x000fe2000f8e003f */
[----:B------:R-:W-:Y:S01]  /*5860*/  IMAD R24, R24, -0x2, R29 ;  /* 0xfffffffe18187824 */ /* 0x000fe200078e021d */
[----:B------:R-:W-:Y:S01]  /*5870*/  USEL UR5, URZ, 0x1, !UP0 ;  /* 0x000000013f057887 */ /* 0x000fe2000c000000 */
[----:B------:R-:W-:-:S02]  /*5880*/  IMAD.SHL.U32 R25, R0, 0x100, RZ ;  /* 0x0000010000197824 */ /* 0x000fc400078e00ff */
[----:B------:R-:W-:Y:S02]  /*5890*/  IMAD.WIDE R38, R0, 0x100, RZ ;  /* 0x0000010000267825 */ /* 0x000fe400078e02ff */
[----:B------:R0:W5:Y:S01]  /*58a0*/  LDL.LU R0, [R1+0x88] ;  /* 0x0000880001007983 */ /* 0x0001620000300800 */
[----:B------:R-:W-:Y:S01]  /*58b0*/  ISETP.GE.OR P0, PT, R25, UR16, P0 ;  /* 0x0000001019007c0c */ /* 0x000fe20008706670 */
[----:B------:R-:W-:Y:S01]  /*58c0*/  USHF.R.U32.HI UR6, URZ, 0x2, UR7 ;  /* 0x000000023f067899 */ /* 0x000fe20008011607 */
[----:B------:R-:W-:Y:S01]  /*58d0*/  IMAD.WIDE.U32 R26, R27, UR12, R32 ;  /* 0x0000000c1b1a7c25 */ /* 0x000fe2000f8e0020 */
[----:B------:R-:W-:Y:S01]  /*58e0*/  ULOP3.LUT UR4, UR4, UR5, URZ, 0x3c, !UPT ;  /* 0x0000000504047292 */ /* 0x000fe2000f8e3c3f */
[----:B------:R-:W-:Y:S01]  /*58f0*/  IADD3 R42, -R25, UR16, R42 ;  /* 0x00000010192a7c10 */ /* 0x000fe2000fffe12a */
[----:B------:R-:W-:Y:S01]  /*5900*/  UIMAD UR5, UR6, -0x5, UR10 ;  /* 0xfffffffb060578a4 */ /* 0x000fe2000f8e020a */
[----:B------:R-:W-:Y:S01]  /*5910*/  VIADD R27, R27, UR8 ;  /* 0x000000081b1b7c36 */ /* 0x000fe20008000000 */
[----:B------:R-:W-:Y:S01]  /*5920*/  @UP1 ULOP3.LUT UR4, UR4, 0x1, UR6, 0x78, !UPT ;  /* 0x0000000104041892 */ /* 0x000fe2000f8e7806 */
[----:B------:R-:W-:Y:S01]  /*5930*/  LOP3.LUT R43, R38, R43, R28, 0xfe, !PT ;  /* 0x0000002b262b7212 */ /* 0x000fe200078efe1c */
[----:B------:R-:W-:-:S02]  /*5940*/  IMAD.IADD R41, R24, 0x1, -R41 ;  /* 0x0000000118297824 */ /* 0x000fc400078e0a29 */
[----:B------:R-:W-:Y:S02]  /*5950*/  IMAD.MOV.U32 R40, RZ, RZ, -0x1 ;  /* 0xffffffffff287424 */ /* 0x000fe400078e00ff */
[----:B0-----:R-:W-:Y:S06]  /*5960*/  @P0 BRA `(.L_x_37) ;  /* 0x0000008c00ec0947 */ /* 0x001fec0003800000 */
[----:B------:R-:W0:Y:S01]  /*5970*/  LDC.64 R28, c[0x0][0x5c8] ;  /* 0x00017200ff1c7b82 */ /* 0x000e220000000a00 */
[----:B------:R-:W-:Y:S01]  /*5980*/  ULDC.64 UR6, c[0x0][0x5c0] ;  /* 0x0001700000067ab9 */ /* 0x000fe20000000a00 */
[----:B------:R-:W-:Y:S01]  /*5990*/  BSSY B0, `(.L_x_37) ;  /* 0x00008f8000007945 */ /* 0x000fe20003800000 */
[-C--:B0-----:R-:W-:Y:S01]  /*59a0*/  IMAD R24, R39, R28.reuse, RZ ;  /* 0x0000001c27187224 */ /* 0x081fe200078e02ff */
[----:B------:R-:W-:Y:S01]  /*59b0*/  SHF.L.U64.HI R34, R28, 0x3, R29 ;  /* 0x000000031c227819 */ /* 0x000fe2000001021d */
[----:B------:R-:W-:-:S04]  /*59c0*/  IMAD.WIDE.U32 R26, R43, R28, R26 ;  /* 0x0000001c2b1a7225 */ /* 0x000fc800078e001a */
[----:B------:R-:W-:Y:S01]  /*59d0*/  IMAD R25, R43, R29, R24 ;  /* 0x0000001d2b197224 */ /* 0x000fe200078e0218 */
[----:B------:R-:W-:Y:S01]  /*59e0*/  IADD3 R24, P3, R26, UR6, RZ ;  /* 0x000000061a187c10 */ /* 0x000fe2000ff7e0ff */
[C---:B------:R-:W-:Y:S01]  /*59f0*/  IMAD.SHL.U32 R35, R28.reuse, 0x8, RZ ;  /* 0x000000081c237824 */ /* 0x040fe200078e00ff */
[----:B------:R-:W-:Y:S01]  /*5a00*/  LEA R30, P2, R28, R26, 0x7 ;  /* 0x0000001a1c1e7211 */ /* 0x000fe200078438ff */
[----:B------:R-:W-:-:S03]  /*5a10*/  IMAD.IADD R27, R27, 0x1, R25 ;  /* 0x000000011b1b7824 */ /* 0x000fc600078e0219 */
[----:B------:R-:W-:Y:S02]  /*5a20*/  IADD3 R26, P1, P0, R26, UR6, R35 ;  /* 0x000000061a1a7c10 */ /* 0x000fe4000f83e023 */
[----:B------:R-:W-:Y:S02]  /*5a30*/  IADD3.X R25, R27, UR7, RZ, P3, !PT ;  /* 0x000000071b197c10 */ /* 0x000fe40009ffe4ff */
[----:B------:R-:W-:Y:S02]  /*5a40*/  FSETP.NEU.AND P3, PT, RZ, UR21, PT ;  /* 0x00000015ff007c0b */ /* 0x000fe4000bf6d000 */
[----:B------:R-:W-:Y:S02]  /*5a50*/  LEA.HI.X R31, R28, R27, R29, 0x7, P2 ;  /* 0x0000001b1c1f7211 */ /* 0x000fe400010f3c1d */
[C---:B------:R-:W-:Y:S02]  /*5a60*/  IADD3 R28, P2, R30.reuse, UR6, RZ ;  /* 0x000000061e1c7c10 */ /* 0x040fe4000ff5e0ff */
[----:B------:R-:W-:-:S02]  /*5a70*/  IADD3 R30, P5, P6, R30, UR6, R35 ;  /* 0x000000061e1e7c10 */ /* 0x000fc4000febe023 */
[----:B------:R-:W-:Y:S02]  /*5a80*/  IADD3.X R29, R31, UR7, RZ, P2, !PT ;  /* 0x000000071f1d7c10 */ /* 0x000fe400097fe4ff */
[--C-:B------:R-:W-:Y:S02]  /*5a90*/  IADD3.X R27, R27, UR7, R34.reuse, P1, P0 ;  /* 0x000000071b1b7c10 */ /* 0x100fe40008fe0422 */
[----:B------:R-:W-:Y:S01]  /*5aa0*/  IADD3.X R31, R31, UR7, R34, P5, P6 ;  /* 0x000000071f1f7c10 */ /* 0x000fe2000afec422 */
[----:B------:R-:W-:Y:S06]  /*5ab0*/  @!P3 BRA `(.L_x_38) ;  /* 0x0000006c0014b947 */ /* 0x000fec0003800000 */
[----:B------:R-:W-:Y:S01]  /*5ac0*/  ULDC.64 UR16, c[0x0][0x5b8] ;  /* 0x00016e0000107ab9 */ /* 0x000fe20000000a00 */
[----:B------:R-:W-:Y:S01]  /*5ad0*/  ISETP.GE.AND P0, PT, R42, 0x1, PT ;  /* 0x000000012a00780c */ /* 0x000fe20003f06270 */
[----:B------:R-:W-:Y:S02]  /*5ae0*/  UIMAD UR6, UR11, UR16, URZ ;  /* 0x000000100b0672a4 */ /* 0x000fe4000f8e023f */
[----:B------:R-:W-:Y:S01]  /*5af0*/  IMAD.U32 R35, RZ, RZ, UR16 ;  /* 0x00000010ff237e24 */ /* 0x000fe2000f8e00ff */
[----:B------:R-:W-:Y:S01]  /*5b00*/  BSSY B1, `(.L_x_39) ;  /* 0x0000010000017945 */ /* 0x000fe20003800000 */
[----:B------:R-:W-:Y:S01]  /*5b10*/  ISETP.LT.OR P3, PT, R41, 0x1, !P0 ;  /* 0x000000012900780c */ /* 0x000fe20004761670 */
[----:B------:R-:W-:Y:S02]  /*5b20*/  UIMAD UR6, UR12, UR17, UR6 ;  /* 0x000000110c0672a4 */ /* 0x000fe4000f8e0206 */
[----:B------:R-:W-:Y:S01]  /*5b30*/  IMAD.WIDE.U32 R32, R35, UR12, R32 ;  /* 0x0000000c23207c25 */ /* 0x000fe2000f8e0020 */
[----:B------:R-:W-:-:S03]  /*5b40*/  ULDC.64 UR10, c[0x0][0x5a8] ;  /* 0x00016a00000a7ab9 */ /* 0x000fc60000000a00 */
[----:B------:R-:W-:Y:S02]  /*5b50*/  IMAD.MOV.U32 R36, RZ, RZ, R32 ;  /* 0x000000ffff247224 */ /* 0x000fe400078e0020 */
[----:B------:R-:W-:Y:S01]  /*5b60*/  VIADD R37, R33, UR6 ;  /* 0x0000000621257c36 */ /* 0x000fe20008000000 */
[----:B------:R-:W-:Y:S02]  /*5b70*/  ULDC.64 UR6, c[0x0][0x5b0] ;  /* 0x00016c0000067ab9 */ /* 0x000fe40000000a00 */
[----:B------:R-:W-:Y:S02]  /*5b80*/  IMAD R34, R39, UR6, RZ ;  /* 0x0000000627227c24 */ /* 0x000fe4000f8e02ff */
[----:B------:R-:W-:-:S04]  /*5b90*/  IMAD.WIDE.U32 R32, R43, UR6, R36 ;  /* 0x000000062b207c25 */ /* 0x000fc8000f8e0024 */
[--C-:B------:R-:W-:Y:S01]  /*5ba0*/  IMAD R35, R43, UR7, R34.reuse ;  /* 0x000000072b237c24 */ /* 0x100fe2000f8e0222 */
[----:B------:R-:W-:Y:S02]  /*5bb0*/  IADD3 R32, P1, R32, UR10, RZ ;  /* 0x0000000a20207c10 */ /* 0x000fe4000ff3e0ff */
[----:B------:R-:W-:Y:S02]  /*5bc0*/  PRMT R34, RZ, 0x7610, R34 ;  /* 0x00007610ff227816 */ /* 0x000fe40000000022 */
[----:B------:R-:W-:Y:S01]  /*5bd0*/  IADD3.X R33, R33, UR11, R35, P1, !PT ;  /* 0x0000000b21217c10 */ /* 0x000fe20008ffe423 */
[----:B------:R-:W-:Y:S08]  /*5be0*/  @P3 BRA `(.L_x_40) ;  /* 0x0000000000043947 */ /* 0x000ff00003800000 */
[----:B------:R0:W5:Y:S02]  /*5bf0*/  LDG.E.U8 R34, desc[UR14][R32.64] ;  /* 0x0000000e20227981 */ /* 0x000164000c1e1100 */
.L_x_40:
[----:B------:R-:W-:Y:S05]  /*5c00*/  BSYNC B1 ;  /* 0x0000000000017941 */ /* 0x000fea0003800000 */
.L_x_39:
[----:B-----5:R-:W-:Y:S01]  /*5c10*/  LOP3.LUT R34, R34, 0xff, RZ, 0xc0, !PT ;  /* 0x000000ff22227812 */ /* 0x020fe200078ec0ff */
[----:B------:R-:W-:Y:S01]  /*5c20*/  BSSY B1, `(.L_x_41) ;  /* 0x000000b000017945 */ /* 0x000fe20003800000 */
[----:B------:R-:W-:Y:S02]  /*5c30*/  ISETP.LT.OR P2, PT, R41, 0x2, !P0 ;  /* 0x000000022900780c */ /* 0x000fe40004741670 */
[----:B------:R-:W-:-:S05]  /*5c40*/  F2FP.F16.E4M3.UNPACK_B R34, R34 ;  /* 0x00000022ff22723e */ /* 0x000fca00020006ff */
[----:B------:R-:W-:-:S05]  /*5c50*/  HADD2.F32 R34, -RZ, R34.H0_H0 ;  /* 0x20000022ff227230 */ /* 0x000fca0000004100 */
[----:B------:R-:W-:Y:S01]  /*5c60*/  FMUL R35, R34, UR21 ;  /* 0x0000001522237c20 */ /* 0x000fe20008400000 */
[----:B------:R-:W-:-:S03]  /*5c70*/  PRMT R34, RZ, 0x7610, R34 ;  /* 0x00007610ff227816 */ /* 0x000fc60000000022 */
[----:B------:R-:W-:-:S05]  /*5c80*/  FFMA R35, R228, UR20, R35 ;  /* 0x00000014e4237c23 */ /* 0x000fca0008000023 */
[----:B------:R-:W-:-:S05]  /*5c90*/  F2FP.SATFINITE.E4M3.F32.PACK_AB_MERGE_C R35, RZ, R35, RZ ;  /* 0x00000023ff23723e */ /* 0x000fca00048070ff */
[----:B------:R1:W-:Y:S01]  /*5ca0*/  @!P3 STG.E.U8 desc[UR14][R24.64], R35 ;  /* 0x000000231800b986 */ /* 0x0003e2000c10110e */
[----:B------:R-:W-:Y:S05]  /*5cb0*/  @P2 BRA `(.L_x_42) ;  /* 0x0000000000042947 */ /* 0x000fea0003800000 */
[----:B------:R2:W5:Y:S02]  /*5cc0*/  LDG.E.U8 R34, desc[UR14][R32.64+0x1] ;  /* 0x0000010e20227981 */ /* 0x000564000c1e1100 */
.L_x_42:
[----:B------:R-:W-:Y:S05]  /*5cd0*/  BSYNC B1 ;  /* 0x0000000000017941 */ /* 0x000fea0003800000 */
.L_x_41:
[----:B-----5:R-:W-:Y:S01]  /*5ce0*/  LOP3.LUT R34, R34, 0xff, RZ, 0xc0, !PT ;  /* 0x000000ff22227812 */ /* 0x020fe200078ec0ff */
[----:B------:R-:W-:Y:S01]  /*5cf0*/  BSSY B1, `(.L_x_43) ;  /* 0x0000013000017945 */ /* 0x000fe20003800000 */
[----:B------:R-:W-:Y:S02]  /*5d00*/  IADD3 R45, P1, R43, 0x8, RZ ;  /* 0x000000082b2d7810 */ /* 0x000fe40007f3e0ff */
[----:B------:R-:W-:-:S03]  /*5d10*/  F2FP.F16.E4M3.UNPACK_B R34, R34 ;  /* 0x00000022ff22723e */ /* 0x000fc600020006ff */
[----:B-1----:R-:W-:Y:S01]  /*5d20*/  IMAD.X R35, RZ, RZ, R39, P1 ;  /* 0x000000ffff237224 */ /* 0x002fe200008e0627 */
[----:B------:R-:W-:Y:S01]  /*5d30*/  ISETP.GE.AND P1, PT, R42, 0x9, PT ;  /* 0x000000092a00780c */ /* 0x000fe20003f26270 */
[----:B------:R-:W-:Y:S02]  /*5d40*/  HADD2.F32 R34, -RZ, R34.H0_H0 ;  /* 0x20000022ff227230 */ /* 0x000fe40000004100 */
[----:B------:R-:W-:Y:S01]  /*5d50*/  IMAD R46, R35, UR6, RZ ;  /* 0x00000006232e7c24 */ /* 0x000fe2000f8e02ff */
[----:B------:R-:W-:Y:S02]  /*5d60*/  ISETP.LT.OR P5, PT, R41, 0x1, !P1 ;  /* 0x000000012900780c */ /* 0x000fe40004fa1670 */
[----:B------:R-:W-:Y:S01]  /*5d70*/  FMUL R44, R34, UR21 ;  /* 0x00000015222c7c20 */ /* 0x000fe20008400000 */
[----:B------:R-:W-:-:S04]  /*5d80*/  IMAD.WIDE.U32 R34, R45, UR6, R36 ;  /* 0x000000062d227c25 */ /* 0x000fc8000f8e0024 */
[----:B------:R-:W-:Y:S01]  /*5d90*/  FFMA R44, R227, UR20, R44 ;  /* 0x00000014e32c7c23 */ /* 0x000fe2000800002c */
[----:B------:R-:W-:Y:S01]  /*5da0*/  IMAD R45, R45, UR7, R46 ;  /* 0x000000072d2d7c24 */ /* 0x000fe2000f8e022e */
[----:B------:R-:W-:-:S03]  /*5db0*/  IADD3 R34, P3, R34, UR10, RZ ;  /* 0x0000000a22227c10 */ /* 0x000fc6000ff7e0ff */
[----:B------:R-:W-:Y:S02]  /*5dc0*/  F2FP.SATFINITE.E4M3.F32.PACK_AB_MERGE_C R47, RZ, R44, RZ ;  /* 0x0000002cff2f723e */ /* 0x000fe400048070ff */
[----:B------:R-:W-:Y:S02]  /*5dd0*/  IADD3.X R35, R35, UR11, R45, P3, !PT ;  /* 0x0000000b23237c10 */ /* 0x000fe40009ffe42d */
[----:B------:R-:W-:Y:S01]  /*5de0*/  PRMT R44, RZ, 0x7610, R44 ;  /* 0x00007610ff2c7816 */ /* 0x000fe2000000002c */
[----:B------:R1:W-:Y:S01]  /*5df0*/  @!P2 STG.E.U8 desc[UR14][R24.64+0x1], R47 ;  /* 0x0000012f1800a986 */ /* 0x0003e2000c10110e */
[----:B------:R-:W-:Y:S05]  /*5e00*/  @P5 BRA `(.L_x_44) ;  /* 0x0000000000045947 */ /* 0x000fea0003800000 */
[----:B------:R3:W5:Y:S02]  /*5e10*/  LDG.E.U8 R44, desc[UR14][R34.64] ;  /* 0x0000000e222c7981 */ /* 0x000764000c1e1100 */
.L_x_44:
[----:B------:R-:W-:Y:S05]  /*5e20*/  BSYNC B1 ;  /* 0x0000000000017941 */ /* 0x000fea0003800000 */
.L_x_43:
        /* <DEDUP_REMOVED lines=12> */
.L_x_46:
[----:B------:R-:W-:Y:S05]  /*5ef0*/  BSYNC B1 ;  /* 0x0000000000017941 */ /* 0x000fea0003800000 */
.L_x_45:
[----:B-----5:R-:W-:Y:S01]  /*5f00*/  LOP3.LUT R44, R44, 0xff, RZ, 0xc0, !PT ;  /* 0x000000ff2c2c7812 */ /* 0x020fe200078ec0ff */
[----:B------:R-:W-:Y:S01]  /*5f10*/  BSSY B1, `(.L_x_47) ;  /* 0x000000b000017945 */ /* 0x000fe20003800000 */
[----:B------:R-:W-:Y:S02]  /*5f20*/  ISETP.LT.OR P3, PT, R41, 0x9, !P0 ;  /* 0x000000092900780c */ /* 0x000fe40004761670 */
[----:B------:R-:W-:-:S05]  /*5f30*/  F2FP.F16.E4M3.UNPACK_B R44, R44 ;  /* 0x0000002cff2c723e */ /* 0x000fca00020006ff */
[----:B------:R-:W-:-:S05]  /*5f40*/  HADD2.F32 R44, -RZ, R44.H0_H0 ;  /* 0x2000002cff2c7230 */ /* 0x000fca0000004100 */
[----:B------:R-:W-:-:S04]  /*5f50*/  FMUL R44, R44, UR21 ;  /* 0x000000152c2c7c20 */ /* 0x000fc80008400000 */
[----:B------:R-:W-:-:S05]  /*5f60*/  FFMA R44, R225, UR20, R44 ;  /* 0x00000014e12c7c23 */ /* 0x000fca000800002c */
[----:B----4-:R-:W-:Y:S02]  /*5f70*/  F2FP.SATFINITE.E4M3.F32.PACK_AB_MERGE_C R45, RZ, R44, RZ ;  /* 0x0000002cff2d723e */ /* 0x010fe400048070ff */
[----:B------:R-:W-:-:S03]  /*5f80*/  PRMT R44, RZ, 0x7610, R44 ;  /* 0x00007610ff2c7816 */ /* 0x000fc6000000002c */
[----:B------:R4:W-:Y:S01]  /*5f90*/  @!P2 STG.E.U8 desc[UR14][R26.64+0x1], R45 ;  /* 0x0000012d1a00a986 */ /* 0x0009e2000c10110e */
[----:B------:R-:W-:Y:S05]  /*5fa0*/  @P3 BRA `(.L_x_48) ;  /* 0x0000000000043947 */ /* 0x000fea0003800000 */
[----:B------:R0:W5:Y:S02]  /*5fb0*/  LDG.E.U8 R44, desc[UR14][R32.64+0x8] ;  /* 0x0000080e202c7981 */ /* 0x000164000c1e1100 */
.L_x_48:
[----:B------:R-:W-:Y:S05]  /*5fc0*/  BSYNC B1 ;  /* 0x0000000000017941 */ /* 0x000fea0003800000 */
.L_x_47:
[----:B-----5:R-:W-:Y:S01]  /*5fd0*/  LOP3.LUT R44, R44, 0xff, RZ, 0xc0, !PT ;  /* 0x000000ff2c2c7812 */ /* 0x020fe200078ec0ff */
[----:B------:R-:W-:Y:S01]  /*5fe0*/  BSSY B1, `(.L_x_49) ;  /* 0x000000b000017945 */ /* 0x000fe20003800000 */
[----:B------:R-:W-:Y:S02]  /*5ff0*/  ISETP.LT.OR P2, PT, R41, 0xa, !P0 ;  /* 0x0000000a2900780c */ /* 0x000fe40004741670 */
[----:B------:R-:W-:-:S05]  /*6000*/  F2FP.F16.E4M3.UNPACK_B R44, R44 ;  /* 0x0000002cff2c723e */ /* 0x000fca00020006ff */
[----:B------:R-:W-:-:S05]  /*6010*/  HADD2.F32 R44, -RZ, R44.H0_H0 ;  /* 0x2000002cff2c7230 */ /* 0x000fca0000004100 */
[----:B----4-:R-:W-:Y:S01]  /*6020*/  FMUL R45, R44, UR21 ;  /* 0x000000152c2d7c20 */ /* 0x010fe20008400000 */
[----:B------:R-:W-:-:S03]  /*6030*/  PRMT R44, RZ, 0x7610, R44 ;  /* 0x00007610ff2c7816 */ /* 0x000fc6000000002c */
[----:B------:R-:W-:-:S05]  /*6040*/  FFMA R45, R224, UR20, R45 ;  /* 0x00000014e02d7c23 */ /* 0x000fca000800002d */
[----:B------:R-:W-:-:S05]  /*6050*/  F2FP.SATFINITE.E4M3.F32.PACK_AB_MERGE_C R45, RZ, R45, RZ ;  /* 0x0000002dff2d723e */ /* 0x000fca00048070ff */
[----:B------:R4:W-:Y:S01]  /*6060*/  @!P3 STG.E.U8 desc[UR14][R24.64+0x8], R45 ;  /* 0x0000082d1800b986 */ /* 0x0009e2000c10110e */
[----:B------:R-:W-:Y:S05]  /*6070*/  @P2 BRA `(.L_x_50) ;  /* 0x0000000000042947 */ /* 0x000fea0003800000 */
[----:B------:R0:W5:Y:S02]  /*6080*/  LDG.E.U8 R44, desc[UR14][R32.64+0x9] ;  /* 0x0000090e202c7981 */ /* 0x000164000c1e1100 */
.L_x_50:
[----:B------:R-:W-:Y:S05]  /*6090*/  BSYNC B1 ;  /* 0x0000000000017941 */ /* 0x000fea0003800000 */
.L_x_49:
        /* <DEDUP_REMOVED lines=12> */
.L_x_52:
[----:B------:R-:W-:Y:S05]  /*6160*/  BSYNC B1 ;  /* 0x0000000000017941 */ /* 0x000fea0003800000 */
.L_x_51:
        /* <DEDUP_REMOVED lines=12> */
.L_x_54:
[----:B------:R-:W-:Y:S05]  /*6230*/  BSYNC B1 ;  /* 0x0000000000017941 */ /* 0x000fea0003800000 */
.L_x_53:
        /* <DEDUP_REMOVED lines=12> */
.L_x_56:
[----:B------:R-:W-:Y:S05]  /*6300*/  BSYNC B1 ;  /* 0x0000000000017941 */ /* 0x000fea0003800000 */
.L_x_55:
        /* <DEDUP_REMOVED lines=12> */
.L_x_58:
[----:B------:R-:W-:Y:S05]  /*63d0*/  BSYNC B1 ;  /* 0x0000000000017941 */ /* 0x000fea0003800000 */
.L_x_57:
        /* <DEDUP_REMOVED lines=12> */
.L_x_60:
[----:B------:R-:W-:Y:S05]  /*64a0*/  BSYNC B1 ;  /* 0x0000000000017941 */ /* 0x000fea0003800000 */
.L_x_59:
        /* <DEDUP_REMOVED lines=12> */
.L_x_62:
[----:B------:R-:W-:Y:S05]  /*6570*/  BSYNC B1 ;  /* 0x0000000000017941 */ /* 0x000fea0003800000 */
.L_x_61:
        /* <DEDUP_REMOVED lines=12> */
.L_x_64:
[----:B------:R-:W-:Y:S05]  /*6640*/  BSYNC B1 ;  /* 0x0000000000017941 */ /* 0x000fea0003800000 */
.L_x_63:
        /* <DEDUP_REMOVED lines=12> */
.L_x_66:
[----:B------:R-:W-:Y:S05]  /*6710*/  BSYNC B1 ;  /* 0x0000000000017941 */ /* 0x000fea0003800000 */
.L_x_65:
        /* <DEDUP_REMOVED lines=12> */
.L_x_68:
[----:B------:R-:W-:Y:S05]  /*67e0*/  BSYNC B1 ;  /* 0x0000000000017941 */ /* 0x000fea0003800000 */
.L_x_67:
        /* <DEDUP_REMOVED lines=12> */
.L_x_70:
[----:B------:R-:W-:Y:S05]  /*68b0*/  BSYNC B1 ;  /* 0x0000000000017941 */ /* 0x000fea0003800000 */
.L_x_69:
        /* <DEDUP_REMOVED lines=12> */
.L_x_72:
[----:B------:R-:W-:Y:S05]  /*6980*/  BSYNC B1 ;  /* 0x0000000000017941 */ /* 0x000fea0003800000 */
.L_x_71:
        /* <DEDUP_REMOVED lines=12> */
.L_x_74:
[----:B------:R-:W-:Y:S05]  /*6a50*/  BSYNC B1 ;  /* 0x0000000000017941 */ /* 0x000fea0003800000 */
.L_x_73:
        /* <DEDUP_REMOVED lines=12> */
.L_x_76:
[----:B------:R-:W-:Y:S05]  /*6b20*/  BSYNC B1 ;  /* 0x0000000000017941 */ /* 0x000fea0003800000 */
.L_x_75:
        /* <DEDUP_REMOVED lines=12> */
.L_x_78:
[----:B------:R-:W-:Y:S05]  /*6bf0*/  BSYNC B1 ;  /* 0x0000000000017941 */ /* 0x000fea0003800000 */
.L_x_77:
        /* <DEDUP_REMOVED lines=12> */
.L_x_80:
[----:B------:R-:W-:Y:S05]  /*6cc0*/  BSYNC B1 ;  /* 0x0000000000017941 */ /* 0x000fea0003800000 */
.L_x_79:
        /* <DEDUP_REMOVED lines=12> */
.L_x_82:
[----:B------:R-:W-:Y:S05]  /*6d90*/  BSYNC B1 ;  /* 0x0000000000017941 */ /* 0x000fea0003800000 */
.L_x_81:
        /* <DEDUP_REMOVED lines=12> */
.L_x_84:
[----:B------:R-:W-:Y:S05]  /*6e60*/  BSYNC B1 ;  /* 0x0000000000017941 */ /* 0x000fea0003800000 */
.L_x_83:
        /* <DEDUP_REMOVED lines=12> */
.L_x_86:
[----:B------:R-:W-:Y:S05]  /*6f30*/  BSYNC B1 ;  /* 0x0000000000017941 */ /* 0x000fea0003800000 */
.L_x_85:
        /* <DEDUP_REMOVED lines=12> */
.L_x_88:
[----:B------:R-:W-:Y:S05]  /*7000*/  BSYNC B1 ;  /* 0x0000000000017941 */ /* 0x000fea0003800000 */
.L_x_87:
        /* <DEDUP_REMOVED lines=12> */
.L_x_90:
[----:B------:R-:W-:Y:S05]  /*70d0*/  BSYNC B1 ;  /* 0x0000000000017941 */ /* 0x000fea0003800000 */
.L_x_89:
        /* <DEDUP_REMOVED lines=12> */
.L_x_92:
[----:B------:R-:W-:Y:S05]  /*71a0*/  BSYNC B1 ;  /* 0x0000000000017941 */ /* 0x000fea0003800000 */
.L_x_91:
        /* <DEDUP_REMOVED lines=12> */
.L_x_94:
[----:B------:R-:W-:Y:S05]  /*7270*/  BSYNC B1 ;  /* 0x0000000000017941 */ /* 0x000fea0003800000 */
.L_x_93:
        /* <DEDUP_REMOVED lines=12> */
.L_x_96:
[----:B------:R-:W-:Y:S05]  /*7340*/  BSYNC B1 ;  /* 0x0000000000017941 */ /* 0x000fea0003800000 */
.L_x_95:
        /* <DEDUP_REMOVED lines=12> */
.L_x_98:
[----:B------:R-:W-:Y:S05]  /*7410*/  BSYNC B1 ;  /* 0x0000000000017941 */ /* 0x000fea0003800000 */
.L_x_97:
        /* <DEDUP_REMOVED lines=12> */
.L_x_100:
[----:B------:R-:W-:Y:S05]  /*74e0*/  BSYNC B1 ;  /* 0x0000000000017941 */ /* 0x000fea0003800000 */
.L_x_99:
        /* <DEDUP_REMOVED lines=12> */
.L_x_102:
[----:B------:R-:W-:Y:S05]  /*75b0*/  BSYNC B1 ;  /* 0x0000000000017941 */ /* 0x000fea0003800000 */
.L_x_101:
        /* <DEDUP_REMOVED lines=12> */
.L_x_104:
[----:B------:R-:W-:Y:S05]  /*7680*/  BSYNC B1 ;  /* 0x0000000000017941 */ /* 0x000fea0003800000 */
.L_x_103:
        /* <DEDUP_REMOVED lines=12> */
.L_x_106:
[----:B------:R-:W-:Y:S05]  /*7750*/  BSYNC B1 ;  /* 0x0000000000017941 */ /* 0x000fea0003800000 */
.L_x_105:
        /* <DEDUP_REMOVED lines=12> */
.L_x_108:
[----:B------:R-:W-:Y:S05]  /*7820*/  BSYNC B1 ;  /* 0x0000000000017941 */ /* 0x000fea0003800000 */
.L_x_107:
        /* <DEDUP_REMOVED lines=12> */
.L_x_110:
[----:B------:R-:W-:Y:S05]  /*78f0*/  BSYNC B1 ;  /* 0x0000000000017941 */ /* 0x000fea0003800000 */
.L_x_109:
        /* <DEDUP_REMOVED lines=12> */
.L_x_112:
[----:B------:R-:W-:Y:S05]  /*79c0*/  BSYNC B1 ;  /* 0x0000000000017941 */ /* 0x000fea0003800000 */
.L_x_111:
        /* <DEDUP_REMOVED lines=12> */
.L_x_114:
[----:B------:R-:W-:Y:S05]  /*7a90*/  BSYNC B1 ;  /* 0x0000000000017941 */ /* 0x000fea0003800000 */
.L_x_113:
        /* <DEDUP_REMOVED lines=12> */
.L_x_116:
[----:B------:R-:W-:Y:S05]  /*7b60*/  BSYNC B1 ;  /* 0x0000000000017941 */ /* 0x000fea0003800000 */
.L_x_115:
        /* <DEDUP_REMOVED lines=12> */
.L_x_118:
[----:B------:R-:W-:Y:S05]  /*7c30*/  BSYNC B1 ;  /* 0x0000000000017941 */ /* 0x000fea0003800000 */
.L_x_117:
        /* <DEDUP_REMOVED lines=12> */
.L_x_120:
[----:B------:R-:W-:Y:S05]  /*7d00*/  BSYNC B1 ;  /* 0x0000000000017941 */ /* 0x000fea0003800000 */
.L_x_119:
        /* <DEDUP_REMOVED lines=12> */
.L_x_122:
[----:B------:R-:W-:Y:S05]  /*7dd0*/  BSYNC B1 ;  /* 0x0000000000017941 */ /* 0x000fea0003800000 */
.L_x_121:
        /* <DEDUP_REMOVED lines=12> */
.L_x_124:
[----:B------:R-:W-:Y:S05]  /*7ea0*/  BSYNC B1 ;  /* 0x0000000000017941 */ /* 0x000fea0003800000 */
.L_x_123:
        /* <DEDUP_REMOVED lines=12> */
.L_x_126:
[----:B------:R-:W-:Y:S05]  /*7f70*/  BSYNC B1 ;  /* 0x0000000000017941 */ /* 0x000fea0003800000 */
.L_x_125:
        /* <DEDUP_REMOVED lines=12> */
.L_x_128:
[----:B------:R-:W-:Y:S05]  /*8040*/  BSYNC B1 ;  /* 0x0000000000017941 */ /* 0x000fea0003800000 */
.L_x_127:
        /* <DEDUP_REMOVED lines=12> */
.L_x_130:
[----:B------:R-:W-:Y:S05]  /*8110*/  BSYNC B1 ;  /* 0x0000000000017941 */ /* 0x000fea0003800000 */
.L_x_129:
        /* <DEDUP_REMOVED lines=12> */
.L_x_132:
[----:B------:R-:W-:Y:S05]  /*81e0*/  BSYNC B1 ;  /* 0x0000000000017941 */ /* 0x000fea0003800000 */
.L_x_131:
        /* <DEDUP_REMOVED lines=12> */
.L_x_134:
[----:B------:R-:W-:Y:S05]  /*82b0*/  BSYNC B1 ;  /* 0x0000000000017941 */ /* 0x000fea0003800000 */
.L_x_133:
        /* <DEDUP_REMOVED lines=12> */
.L_x_136:
[----:B------:R-:W-:Y:S05]  /*8380*/  BSYNC B1 ;  /* 0x0000000000017941 */ /* 0x000fea0003800000 */
.L_x_135:
        /* <DEDUP_REMOVED lines=12> */
.L_x_138:
[----:B------:R-:W-:Y:S05]  /*8450*/  BSYNC B1 ;  /* 0x0000000000017941 */ /* 0x000fea0003800000 */
.L_x_137:
        /* <DEDUP_REMOVED lines=12> */
.L_x_140:
[----:B------:R-:W-:Y:S05]  /*8520*/  BSYNC B1 ;  /* 0x0000000000017941 */ /* 0x000fea0003800000 */
.L_x_139:
        /* <DEDUP_REMOVED lines=12> */
.L_x_142:
[----:B------:R-:W-:Y:S05]  /*85f0*/  BSYNC B1 ;  /* 0x0000000000017941 */ /* 0x000fea0003800000 */
.L_x_141:
        /* <DEDUP_REMOVED lines=12> */
.L_x_144:
[----:B------:R-:W-:Y:S05]  /*86c0*/  BSYNC B1 ;  /* 0x0000000000017941 */ /* 0x000fea0003800000 */
.L_x_143:
        /* <DEDUP_REMOVED lines=12> */
.L_x_146:
[----:B------:R-:W-:Y:S05]  /*8790*/  BSYNC B1 ;  /* 0x0000000000017941 */ /* 0x000fea0003800000 */
.L_x_145:
        /* <DEDUP_REMOVED lines=12> */
.L_x_148:
[----:B------:R-:W-:Y:S05]  /*8860*/  BSYNC B1 ;  /* 0x0000000000017941 */ /* 0x000fea0003800000 */
.L_x_147:
        /* <DEDUP_REMOVED lines=12> */
.L_x_150:
[----:B------:R-:W-:Y:S05]  /*8930*/  BSYNC B1 ;  /* 0x0000000000017941 */ /* 0x000fea0003800000 */
.L_x_149:
        /* <DEDUP_REMOVED lines=12> */
.L_x_152:
[----:B------:R-:W-:Y:S05]  /*8a00*/  BSYNC B1 ;  /* 0x0000000000017941 */ /* 0x000fea0003800000 */
.L_x_151:
        /* <DEDUP_REMOVED lines=12> */
.L_x_154:
[----:B------:R-:W-:Y:S05]  /*8ad0*/  BSYNC B1 ;  /* 0x0000000000017941 */ /* 0x000fea0003800000 */
.L_x_153:
        /* <DEDUP_REMOVED lines=12> */
.L_x_156:
[----:B------:R-:W-:Y:S05]  /*8ba0*/  BSYNC B1 ;  /* 0x0000000000017941 */ /* 0x000fea0003800000 */
.L_x_155:
        /* <DEDUP_REMOVED lines=12> */
.L_x_158:
[----:B------:R-:W-:Y:S05]  /*8c70*/  BSYNC B1 ;  /* 0x0000000000017941 */ /* 0x000fea0003800000 */
.L_x_157:
        /* <DEDUP_REMOVED lines=12> */
.L_x_160:
[----:B------:R-:W-:Y:S05]  /*8d40*/  BSYNC B1 ;  /* 0x0000000000017941 */ /* 0x000fea0003800000 */
.L_x_159:
        /* <DEDUP_REMOVED lines=12> */
.L_x_162:
[----:B------:R-:W-:Y:S05]  /*8e10*/  BSYNC B1 ;  /* 0x0000000000017941 */ /* 0x000fea0003800000 */
.L_x_161:
[----:B-----5:R-:W-:Y:S01]  /*8e20*/  LOP3.LUT R44, R44, 0xff, RZ, 0xc0, !PT ;  /* 0x000000ff2c2c7812 */ /* 0x020fe200078ec0ff */
[----:B------:R-:W-:Y:S01]  /*8e30*/  BSSY B1, `(.L_x_163) ;  /* 0x000000b000017945 */ /* 0x000fe20003800000 */
[----:B------:R-:W-:Y:S02]  /*8e40*/  ISETP.LT.OR P2, PT, R41, 0x79, !P1 ;  /* 0x000000792900780c */ /* 0x000fe40004f41670 */
[----:B------:R-:W-:Y:S02]  /*8e50*/  F2FP.F16.E4M3.UNPACK_B R44, R44 ;  /* 0x0000002cff2c723e */ /* 0x000fe400020006ff */
[----:B0-2---:R-:W-:-:S03]  /*8e60*/  PRMT R32, RZ, 0x7610, R32 ;  /* 0x00007610ff207816 */ /* 0x005fc60000000020 */
[----:B------:R-:W-:-:S05]  /*8e70*/  HADD2.F32 R44, -RZ, R44.H0_H0 ;  /* 0x2000002cff2c7230 */ /* 0x000fca0000004100 */
[----:B------:R-:W-:-:S04]  /*8e80*/  FMUL R44, R44, UR21 ;  /* 0x000000152c2c7c20 */ /* 0x000fc80008400000 */
[----:B------:R-:W-:-:S05]  /*8e90*/  FFMA R44, R167, UR20, R44 ;  /* 0x00000014a72c7c23 */ /* 0x000fca000800002c */
[----:B------:R-:W-:-:S05]  /*8ea0*/  F2FP.SATFINITE.E4M3.F32.PACK_AB_MERGE_C R33, RZ, R44, RZ ;  /* 0x0000002cff21723e */ /* 0x000fca00048070ff */
[----:B------:R0:W-:Y:S01]  /*8eb0*/  @!P0 STG.E.U8 desc[UR14][R24.64+0x79], R33 ;  /* 0x0000792118008986 */ /* 0x0001e2000c10110e */
[----:B------:R-:W-:Y:S05]  /*8ec0*/  @P2 BRA `(.L_x_164) ;  /* 0x0000000000042947 */ /* 0x000fea0003800000 */
[----:B------:R2:W5:Y:S02]  /*8ed0*/  LDG.E.U8 R32, desc[UR14][R34.64+0x78] ;  /* 0x0000780e22207981 */ /* 0x000564000c1e1100 */
.L_x_164:
[----:B------:R-:W-:Y:S05]  /*8ee0*/  BSYNC B1 ;  /* 0x0000000000017941 */ /* 0x000fea0003800000 */
.L_x_163:
[----:B-----5:R-:W-:Y:S01]  /*8ef0*/  LOP3.LUT R32, R32, 0xff, RZ, 0xc0, !PT ;  /* 0x000000ff20207812 */ /* 0x020fe200078ec0ff */
[----:B------:R-:W-:Y:S01]  /*8f00*/  BSSY B1, `(.L_x_165) ;  /* 0x000000b000017945 */ /* 0x000fe20003800000 */
[----:B------:R-:W-:Y:S02]  /*8f10*/  ISETP.LT.OR P1, PT, R41, 0x7a, !P1 ;  /* 0x0000007a2900780c */ /* 0x000fe40004f21670 */
[----:B------:R-:W-:Y:S02]  /*8f20*/  F2FP.F16.E4M3.UNPACK_B R32, R32 ;  /* 0x00000020ff20723e */ /* 0x000fe400020006ff */
[----:B01--4-:R-:W-:-:S03]  /*8f30*/  PRMT R24, RZ, 0x7610, R24 ;  /* 0x00007610ff187816 */ /* 0x013fc60000000018 */
[----:B------:R-:W-:-:S05]  /*8f40*/  HADD2.F32 R32, -RZ, R32.H0_H0 ;  /* 0x20000020ff207230 */ /* 0x000fca0000004100 */
[----:B------:R-:W-:-:S04]  /*8f50*/  FMUL R25, R32, UR21 ;  /* 0x0000001520197c20 */ /* 0x000fc80008400000 */
[----:B------:R-:W-:-:S05]  /*8f60*/  FFMA R25, R166, UR20, R25 ;  /* 0x00000014a6197c23 */ /* 0x000fca0008000019 */
[----:B------:R-:W-:-:S05]  /*8f70*/  F2FP.SATFINITE.E4M3.F32.PACK_AB_MERGE_C R25, RZ, R25, RZ ;  /* 0x00000019ff19723e */ /* 0x000fca00048070ff */
[----:B------:R0:W-:Y:S01]  /*8f80*/  @!P2 STG.E.U8 desc[UR14][R26.64+0x78], R25 ;  /* 0x000078191a00a986 */ /* 0x0001e2000c10110e */
[----:B------:R-:W-:Y:S05]  /*8f90*/  @P1 BRA `(.L_x_166) ;  /* 0x0000000000041947 */ /* 0x000fea0003800000 */
[----:B------:R1:W5:Y:S02]  /*8fa0*/  LDG.E.U8 R24, desc[UR14][R34.64+0x79] ;  /* 0x0000790e22187981 */ /* 0x000364000c1e1100 */
.L_x_166:
[----:B------:R-:W-:Y:S05]  /*8fb0*/  BSYNC B1 ;  /* 0x0000000000017941 */ /* 0x000fea0003800000 */
.L_x_165:
[----:B-----5:R-:W-:Y:S01]  /*8fc0*/  LOP3.LUT R24, R24, 0xff, RZ, 0xc0, !PT ;  /* 0x000000ff18187812 */ /* 0x020fe200078ec0ff */
[----:B------:R-:W-:Y:S01]  /*8fd0*/  BSSY B1, `(.L_x_167) ;  /* 0x0000013000017945 */ /* 0x000fe20003800000 */
[----:B------:R-:W-:Y:S02]  /*8fe0*/  IADD3 R33, P0, R43, 0x80, RZ ;  /* 0x000000802b217810 */ /* 0x000fe40007f1e0ff */
[----:B------:R-:W-:-:S03]  /*8ff0*/  F2FP.F16.E4M3.UNPACK_B R24, R24 ;  /* 0x00000018ff18723e */ /* 0x000fc600020006ff */
[----:B0-----:R-:W-:Y:S01]  /*9000*/  IMAD.X R25, RZ, RZ, R39, P0 ;  /* 0x000000ffff197224 */ /* 0x001fe200000e0627 */
[----:B------:R-:W-:Y:S01]  /*9010*/  ISETP.GE.AND P0, PT, R42, 0x81, PT ;  /* 0x000000812a00780c */ /* 0x000fe20003f06270 */
[----:B------:R-:W-:Y:S02]  /*9020*/  HADD2.F32 R24, -RZ, R24.H0_H0 ;  /* 0x20000018ff187230 */ /* 0x000fe40000004100 */
[----:B-123--:R-:W-:Y:S01]  /*9030*/  IMAD R34, R25, UR6, RZ ;  /* 0x0000000619227c24 */ /* 0x00efe2000f8e02ff */
        /* <DEDUP_REMOVED lines=12> */
.L_x_168:
[----:B------:R-:W-:Y:S05]  /*9100*/  BSYNC B1 ;  /* 0x0000000000017941 */ /* 0x000fea0003800000 */
.L_x_167:
[----:B-----5:R-:W-:Y:S01]  /*9110*/  LOP3.LUT R32, R32, 0xff, RZ, 0xc0, !PT ;  /* 0x000000ff20207812 */ /* 0x020fe200078ec0ff */
[----:B------:R-:W-:Y:S01]  /*9120*/  BSSY B1, `(.L_x_169) ;  /* 0x000000b000017945 */ /* 0x000fe20003800000 */
[----:B------:R-:W-:Y:S02]  /*9130*/  ISETP.LT.OR P2, PT, R41, 0x2, !P0 ;  /* 0x000000022900780c */ /* 0x000fe40004741670 */
[----:B------:R-:W-:Y:S02]  /*9140*/  F2FP.F16.E4M3.UNPACK_B R32, R32 ;  /* 0x00000020ff20723e */ /* 0x000fe400020006ff */
[----:B0-----:R-:W-:-:S03]  /*9150*/  PRMT R26, RZ, 0x7610, R26 ;  /* 0x00007610ff1a7816 */ /* 0x001fc6000000001a */
[----:B------:R-:W-:-:S05]  /*9160*/  HADD2.F32 R32, -RZ, R32.H0_H0 ;  /* 0x20000020ff207230 */ /* 0x000fca0000004100 */
[----:B------:R-:W-:-:S04]  /*9170*/  FMUL R27, R32, UR21 ;  /* 0x00000015201b7c20 */ /* 0x000fc80008400000 */
[----:B------:R-:W-:-:S05]  /*9180*/  FFMA R27, R164, UR20, R27 ;  /* 0x00000014a41b7c23 */ /* 0x000fca000800001b */
[----:B------:R-:W-:-:S05]  /*9190*/  F2FP.SATFINITE.E4M3.F32.PACK_AB_MERGE_C R27, RZ, R27, RZ ;  /* 0x0000001bff1b723e */ /* 0x000fca00048070ff */
[----:B------:R0:W-:Y:S01]  /*91a0*/  @!P3 STG.E.U8 desc[UR14][R28.64], R27 ;  /* 0x0000001b1c00b986 */ /* 0x0001e2000c10110e */
[----:B------:R-:W-:Y:S05]  /*91b0*/  @P2 BRA `(.L_x_170) ;  /* 0x0000000000042947 */ /* 0x000fea0003800000 */
[----:B------:R2:W5:Y:S02]  /*91c0*/  LDG.E.U8 R26, desc[UR14][R24.64+0x1] ;  /* 0x0000010e181a7981 */ /* 0x000564000c1e1100 */
.L_x_170:
[----:B------:R-:W-:Y:S05]  /*91d0*/  BSYNC B1 ;  /* 0x0000000000017941 */ /* 0x000fea0003800000 */
.L_x_169:
[----:B-----5:R-:W-:Y:S01]  /*91e0*/  LOP3.LUT R26, R26, 0xff, RZ, 0xc0, !PT ;  /* 0x000000ff1a1a7812 */ /* 0x020fe200078ec0ff */
[----:B------:R-:W-:Y:S01]  /*91f0*/  BSSY B1, `(.L_x_171) ;  /* 0x0000013000017945 */ /* 0x000fe20003800000 */
[----:B------:R-:W-:Y:S02]  /*9200*/  IADD3 R43, P1, R43, 0x88, RZ ;  /* 0x000000882b2b7810 */ /* 0x000fe40007f3e0ff */
[----:B------:R-:W-:Y:S02]  /*9210*/  F2FP.F16.E4M3.UNPACK_B R26, R26 ;  /* 0x0000001aff1a723e */ /* 0x000fe400020006ff */
[----:B------:R-:W-:Y:S01]  /*9220*/  PRMT R32, RZ, 0x7610, R32 ;  /* 0x00007610ff207816 */ /* 0x000fe20000000020 */
[----:B------:R-:W-:Y:S01]  /*9230*/  IMAD.X R38, RZ, RZ, R39, P1 ;  /* 0x000000ffff267224 */ /* 0x000fe200008e0627 */
[----:B------:R-:W-:Y:S01]  /*9240*/  ISETP.GE.AND P1, PT, R42, 0x89, PT ;  /* 0x000000892a00780c */ /* 0x000fe20003f26270 */
[----:B------:R-:W-:Y:S02]  /*9250*/  HADD2.F32 R26, -RZ, R26.H0_H0 ;  /* 0x2000001aff1a7230 */ /* 0x000fe40000004100 */
[----:B------:R-:W-:Y:S01]  /*9260*/  IMAD R38, R38, UR6, RZ ;  /* 0x0000000626267c24 */ /* 0x000fe2000f8e02ff */
[----:B------:R-:W-:Y:S01]  /*9270*/  ISETP.LT.OR P5, PT, R41, 0x1, !P1 ;  /* 0x000000012900780c */ /* 0x000fe20004fa1670 */
[----:B------:R-:W-:-:S04]  /*9280*/  IMAD.WIDE.U32 R36, R43, UR6, R36 ;  /* 0x000000062b247c25 */ /* 0x000fc8000f8e0024 */
[----:B------:R-:W-:Y:S01]  /*9290*/  FMUL R26, R26, UR21 ;  /* 0x000000151a1a7c20 */ /* 0x000fe20008400000 */
[----:B------:R-:W-:-:S03]  /*92a0*/  IMAD R43, R43, UR7, R38 ;  /* 0x000000072b2b7c24 */ /* 0x000fc6000f8e0226 */
[----:B------:R-:W-:Y:S01]  /*92b0*/  FFMA R163, R163, UR20, R26 ;  /* 0x00000014a3a37c23 */ /* 0x000fe2000800001a */
[----:B------:R-:W-:-:S04]  /*92c0*/  IADD3 R26, P3, R36, UR10, RZ ;  /* 0x0000000a241a7c10 */ /* 0x000fc8000ff7e0ff */
[----:B------:R-:W-:Y:S02]  /*92d0*/  F2FP.SATFINITE.E4M3.F32.PACK_AB_MERGE_C R163, RZ, R163, RZ ;  /* 0x000000a3ffa3723e */ /* 0x000fe400048070ff */
[----:B0-----:R-:W-:-:S03]  /*92e0*/  IADD3.X R27, R37, UR11, R43, P3, !PT ;  /* 0x0000000b251b7c10 */ /* 0x001fc60009ffe42b */
[----:B------:R0:W-:Y:S01]  /*92f0*/  @!P2 STG.E.U8 desc[UR14][R28.64+0x1], R163 ;  /* 0x000001a31c00a986 */ /* 0x0001e2000c10110e */
[----:B------:R-:W-:Y:S05]  /*9300*/  @P5 BRA `(.L_x_172) ;  /* 0x0000000000045947 */ /* 0x000fea0003800000 */
[----:B------:R3:W5:Y:S02]  /*9310*/  LDG.E.U8 R32, desc[UR14][R26.64] ;  /* 0x0000000e1a207981 */ /* 0x000764000c1e1100 */
.L_x_172:
[----:B------:R-:W-:Y:S05]  /*9320*/  BSYNC B1 ;  /* 0x0000000000017941 */ /* 0x000fea0003800000 */
.L_x_171:
        /* <DEDUP_REMOVED lines=12> */
.L_x_174:
[----:B------:R-:W-:Y:S05]  /*93f0*/  BSYNC B1 ;  /* 0x0000000000017941 */ /* 0x000fea0003800000 */
.L_x_173:
        /* <DEDUP_REMOVED lines=12> */
.L_x_176:
[----:B------:R-:W-:Y:S05]  /*94c0*/  BSYNC B1 ;  /* 0x0000000000017941 */ /* 0x000fea0003800000 */
.L_x_175:
        /* <DEDUP_REMOVED lines=12> */
.L_x_178:
[----:B------:R-:W-:Y:S05]  /*9590*/  BSYNC B1 ;  /* 0x0000000000017941 */ /* 0x000fea0003800000 */
.L_x_177:
        /* <DEDUP_REMOVED lines=12> */
.L_x_180:
[----:B------:R-:W-:Y:S05]  /*9660*/  BSYNC B1 ;  /* 0x0000000000017941 */ /* 0x000fea0003800000 */
.L_x_179:
        /* <DEDUP_REMOVED lines=12> */
.L_x_182:
[----:B------:R-:W-:Y:S05]  /*9730*/  BSYNC B1 ;  /* 0x0000000000017941 */ /* 0x000fea0003800000 */
.L_x_181:
        /* <DEDUP_REMOVED lines=12> */
.L_x_184:
[----:B------:R-:W-:Y:S05]  /*9800*/  BSYNC B1 ;  /* 0x0000000000017941 */ /* 0x000fea0003800000 */
.L_x_183:
        /* <DEDUP_REMOVED lines=12> */
.L_x_186:
[----:B------:R-:W-:Y:S05]  /*98d0*/  BSYNC B1 ;  /* 0x0000000000017941 */ /* 0x000fea0003800000 */
.L_x_185:
        /* <DEDUP_REMOVED lines=12> */
.L_x_188:
[----:B------:R-:W-:Y:S05]  /*99a0*/  BSYNC B1 ;  /* 0x0000000000017941 */ /* 0x000fea0003800000 */
.L_x_187:
        /* <DEDUP_REMOVED lines=12> */
.L_x_190:
[----:B------:R-:W-:Y:S05]  /*9a70*/  BSYNC B1 ;  /* 0x0000000000017941 */ /* 0x000fea0003800000 */
.L_x_189:
        /* <DEDUP_REMOVED lines=12> */
.L_x_192:
[----:B------:R-:W-:Y:S05]  /*9b40*/  BSYNC B1 ;  /* 0x0000000000017941 */ /* 0x000fea0003800000 */
.L_x_191:
        /* <DEDUP_REMOVED lines=12> */
.L_x_194:
[----:B------:R-:W-:Y:S05]  /*9c10*/  BSYNC B1 ;  /* 0x0000000000017941 */ /* 0x000fea0003800000 */
.L_x_193:
[----:B-----5:R-:W-:Y:S01]  /*9c20*/  LOP3.LUT R32, R32, 0xff, RZ, 0xc0, !PT ;  /* 0x000000ff20207812 */ /* 0x020fe200078ec0ff */
[----:B------:R-:W-:Y:S01]  /*9c30*/  BSSY B1, `(.L_x_195) ;  /* 0x000000b000017945 */ /* 0x000fe20003800000 */
[----:B------:R-:W-:Y:S02]  /*9c40*/  ISETP.LT.OR P3, PT, R41, 0x19, !P1 ;  /* 0x000000192900780c */ /* 0x000fe40004f61670 */
[----:B------:R-:W-:-:S05]  /*9c50*/  F2FP.F16.E4M3.UNPACK_B R32, R32 ;  /* 0x00000020ff20723e */ /* 0x000fca00020006ff */
[----:B------:R-:W-:-:S05]  /*9c60*/  HADD2.F32 R32, -RZ, R32.H0_H0 ;  /* 0x20000020ff207230 */ /* 0x000fca0000004100 */
[----:B------:R-:W-:-:S04]  /*9c70*/  FMUL R32, R32, UR21 ;  /* 0x0000001520207c20 */ /* 0x000fc80008400000 */
[----:B------:R-:W-:Y:S01]  /*9c80*/  FFMA R32, R23, UR20, R32 ;  /* 0x0000001417207c23 */ /* 0x000fe20008000020 */
[----:B------:R-:W-:-:S04]  /*9c90*/  PRMT R23, RZ, 0x7610, R23 ;  /* 0x00007610ff177816 */ /* 0x000fc80000000017 */
[----:B----4-:R-:W-:-:S05]  /*9ca0*/  F2FP.SATFINITE.E4M3.F32.PACK_AB_MERGE_C R33, RZ, R32, RZ ;  /* 0x00000020ff21723e */ /* 0x010fca00048070ff */
[----:B------:R4:W-:Y:S01]  /*9cb0*/  @!P2 STG.E.U8 desc[UR14][R28.64+0x19], R33 ;  /* 0x000019211c00a986 */ /* 0x0009e2000c10110e */
[----:B------:R-:W-:Y:S05]  /*9cc0*/  @P3 BRA `(.L_x_196) ;  /* 0x0000000000043947 */ /* 0x000fea0003800000 */
[----:B------:R0:W5:Y:S02]  /*9cd0*/  LDG.E.U8 R23, desc[UR14][R26.64+0x18] ;  /* 0x0000180e1a177981 */ /* 0x000164000c1e1100 */
.L_x_196:
[----:B------:R-:W-:Y:S05]  /*9ce0*/  BSYNC B1 ;  /* 0x0000000000017941 */ /* 0x000fea0003800000 */
.L_x_195:
        /* <DEDUP_REMOVED lines=8> */
[----:B------:R-:W-:-:S05]  /*9d70*/  F2FP.SATFINITE.E4M3.F32.PACK_AB_MERGE_C R23, RZ, R23, RZ ;  /* 0x00000017ff17723e */ /* 0x000fca00048070ff */
[----:B------:R0:W-:Y:S01]  /*9d80*/  @!P3 STG.E.U8 desc[UR14][R30.64+0x18], R23 ;  /* 0x000018171e00b986 */ /* 0x0001e2000c10110e */
[----:B------:R-:W-:Y:S05]  /*9d90*/  @P2 BRA `(.L_x_198) ;  /* 0x0000000000042947 */ /* 0x000fea0003800000 */
[----:B------:R0:W5:Y:S02]  /*9da0*/  LDG.E.U8 R22, desc[UR14][R26.64+0x19] ;  /* 0x0000190e1a167981 */ /* 0x000164000c1e1100 */
.L_x_198:
[----:B------:R-:W-:Y:S05]  /*9db0*/  BSYNC B1 ;  /* 0x0000000000017941 */ /* 0x000fea0003800000 */
.L_x_197:
        /* <DEDUP_REMOVED lines=8> */
[----:B0-----:R-:W-:-:S05]  /*9e40*/  F2FP.SATFINITE.E4M3.F32.PACK_AB_MERGE_C R23, RZ, R22, RZ ;  /* 0x00000016ff17723e */ /* 0x001fca00048070ff */
[----:B------:R0:W-:Y:S01]  /*9e50*/  @!P2 STG.E.U8 desc[UR14][R30.64+0x19], R23 ;  /* 0x000019171e00a986 */ /* 0x0001e2000c10110e */
[----:B------:R-:W-:Y:S05]  /*9e60*/  @P3 BRA `(.L_x_200) ;  /* 0x0000000000043947 */ /* 0x000fea0003800000 */
[----:B------:R0:W5:Y:S02]  /*9e70*/  LDG.E.U8 R21, desc[UR14][R24.64+0x20] ;  /* 0x0000200e18157981 */ /* 0x000164000c1e1100 */
.L_x_200:
[----:B------:R-:W-:Y:S05]  /*9e80*/  BSYNC B1 ;  /* 0x0000000000017941 */ /* 0x000fea0003800000 */
.L_x_199:
        /* <DEDUP_REMOVED lines=12> */
.L_x_202:
[----:B------:R-:W-:Y:S05]  /*9f50*/  BSYNC B1 ;  /* 0x0000000000017941 */ /* 0x000fea0003800000 */
.L_x_201:
        /* <DEDUP_REMOVED lines=12> */
.L_x_204:
[----:B------:R-:W-:Y:S05]  /*a020*/  BSYNC B1 ;  /* 0x0000000000017941 */ /* 0x000fea0003800000 */
.L_x_203:
        /* <DEDUP_REMOVED lines=12> */
.L_x_206:
[----:B------:R-:W-:Y:S05]  /*a0f0*/  BSYNC B1 ;  /* 0x0000000000017941 */ /* 0x000fea0003800000 */
.L_x_205:
        /* <DEDUP_REMOVED lines=12> */
.L_x_208:
[----:B------:R-:W-:Y:S05]  /*a1c0*/  BSYNC B1 ;  /* 0x0000000000017941 */ /* 0x000fea0003800000 */
.L_x_207:
        /* <DEDUP_REMOVED lines=12> */
.L_x_210:
[----:B------:R-:W-:Y:S05]  /*a290*/  BSYNC B1 ;  /* 0x0000000000017941 */ /* 0x000fea0003800000 */
.L_x_209:
        /* <DEDUP_REMOVED lines=12> */
.L_x_212:
[----:B------:R-:W-:Y:S05]  /*a360*/  BSYNC B1 ;  /* 0x0000000000017941 */ /* 0x000fea0003800000 */
.L_x_211:
        /* <DEDUP_REMOVED lines=12> */
.L_x_214:
[----:B------:R-:W-:Y:S05]  /*a430*/  BSYNC B1 ;  /* 0x0000000000017941 */ /* 0x000fea0003800000 */
.L_x_213:
        /* <DEDUP_REMOVED lines=12> */
.L_x_216:
[----:B------:R-:W-:Y:S05]  /*a500*/  BSYNC B1 ;  /* 0x0000000000017941 */ /* 0x000fea0003800000 */
.L_x_215:
        /* <DEDUP_REMOVED lines=12> */
.L_x_218:
[----:B------:R-:W-:Y:S05]  /*a5d0*/  BSYNC B1 ;  /* 0x0000000000017941 */ /* 0x000fea0003800000 */
.L_x_217:
        /* <DEDUP_REMOVED lines=12> */
.L_x_220:
[----:B------:R-:W-:Y:S05]  /*a6a0*/  BSYNC B1 ;  /* 0x0000000000017941 */ /* 0x000fea0003800000 */
.L_x_219:
        /* <DEDUP_REMOVED lines=12> */
.L_x_222:
[----:B------:R-:W-:Y:S05]  /*a770*/  BSYNC B1 ;  /* 0x0000000000017941 */ /* 0x000fea0003800000 */
.L_x_221:
        /* <DEDUP_REMOVED lines=12> */
.L_x_224:
[----:B------:R-:W-:Y:S05]  /*a840*/  BSYNC B1 ;  /* 0x0000000000017941 */ /* 0x000fea0003800000 */
.L_x_223:
        /* <DEDUP_REMOVED lines=12> */
.L_x_226:
[----:B------:R-:W-:Y:S05]  /*a910*/  BSYNC B1 ;  /* 0x0000000000017941 */ /* 0x000fea0003800000 */
.L_x_225:
        /* <DEDUP_REMOVED lines=12> */
.L_x_228:
[----:B------:R-:W-:Y:S05]  /*a9e0*/  BSYNC B1 ;  /* 0x0000000000017941 */ /* 0x000fea0003800000 */
.L_x_227:
        /* <DEDUP_REMOVED lines=12> */
.L_x_230:
[----:B------:R-:W-:Y:S05]  /*aab0*/  BSYNC B1 ;  /* 0x0000000000017941 */ /* 0x000fea0003800000 */
.L_x_229:
        /* <DEDUP_REMOVED lines=12> */
.L_x_232:
[----:B------:R-:W-:Y:S05]  /*ab80*/  BSYNC B1 ;  /* 0x0000000000017941 */ /* 0x000fea0003800000 */
.L_x_231:
        /* <DEDUP_REMOVED lines=12> */
.L_x_234:
[----:B------:R-:W-:Y:S05]  /*ac50*/  BSYNC B1 ;  /* 0x0000000000017941 */ /* 0x000fea0003800000 */
.L_x_233:
        /* <DEDUP_REMOVED lines=12> */
.L_x_236:
[----:B------:R-:W-:Y:S05]  /*ad20*/  BSYNC B1 ;  /* 0x0000000000017941 */ /* 0x000fea0003800000 */
.L_x_235:
        /* <DEDUP_REMOVED lines=12> */
.L_x_238:
[----:B------:R-:W-:Y:S05]  /*adf0*/  BSYNC B1 ;  /* 0x0000000000017941 */ /* 0x000fea0003800000 */
.L_x_237:
[----:B-----5:R-:W-:Y:S01]  /*ae00*/  LOP3.LUT R2, R2, 0xff, RZ, 0xc0, !PT ;  /* 0x000000ff02027812 */ /* 0x020fe200078ec0ff */
[----:B------:R-:W-:Y:S01]  /*ae10*/  BSSY B1, `(.L_x_239) ;  /* 0x000000b000017945 */ /* 0x000fe20003800000 */
[----:B------:R-:W-:Y:S02]  /*ae20*/  ISETP.LT.OR P3, PT, R41, 0x49, !P0 ;  /* 0x000000492900780c */ /* 0x000fe40004761670 */
[----:B------:R-:W-:-:S05]  /*ae30*/  F2FP.F16.E4M3.UNPACK_B R2, R2 ;  /* 0x00000002ff02723e */ /* 0x000fca00020006ff */
[----:B------:R-:W-:-:S05]  /*ae40*/  HADD2.F32 R2, -RZ, R2.H0_H0 ;  /* 0x20000002ff027230 */ /* 0x000fca0000004100 */
[----:B0-----:R-:W-:-:S04]  /*ae50*/  FMUL R3, R2, UR21 ;  /* 0x0000001502037c20 */ /* 0x001fc80008400000 */
[----:B------:R-:W-:Y:S01]  /*ae60*/  FFMA R3, R0, UR20, R3 ;  /* 0x0000001400037c23 */ /* 0x000fe20008000003 */
[----:B------:R-:W-:-:S04]  /*ae70*/  PRMT R0, RZ, 0x7610, R0 ;  /* 0x00007610ff007816 */ /* 0x000fc80000000000 */
[----:B------:R-:W-:-:S05]  /*ae80*/  F2FP.SATFINITE.E4M3.F32.PACK_AB_MERGE_C R3, RZ, R3, RZ ;  /* 0x00000003ff03723e */ /* 0x000fca00048070ff */
[----:B------:R0:W-:Y:S01]  /*ae90*/  @!P2 STG.E.U8 desc[UR14][R30.64+0x41], R3 ;  /* 0x000041031e00a986 */ /* 0x0001e2000c10110e */
[----:B------:R-:W-:Y:S05]  /*aea0*/  @P3 BRA `(.L_x_240) ;  /* 0x0000000000043947 */ /* 0x000fea0003800000 */
[----:B------:R0:W5:Y:S02]  /*aeb0*/  LDG.E.U8 R0, desc[UR14][R24.64+0x48] ;  /* 0x0000480e18007981 */ /* 0x000164000c1e1100 */
.L_x_240:
[----:B------:R-:W-:Y:S05]  /*aec0*/  BSYNC B1 ;  /* 0x0000000000017941 */ /* 0x000fea0003800000 */
.L_x_239:
[----:B------:R-:W2:Y:S01]  /*aed0*/  LDL.LU R2, [R1] ;  /* 0x0000000001027983 */ /* 0x000ea20000300800 */
[----:B-----5:R-:W-:Y:S01]  /*aee0*/  LOP3.LUT R0, R0, 0xff, RZ, 0xc0, !PT ;  /* 0x000000ff00007812 */ /* 0x020fe200078ec0ff */
[----:B------:R-:W-:Y:S01]  /*aef0*/  BSSY B1, `(.L_x_241) ;  /* 0x000000b000017945 */ /* 0x000fe20003800000 */
[----:B------:R-:W-:Y:S02]  /*af00*/  ISETP.LT.OR P2, PT, R41, 0x4a, !P0 ;  /* 0x0000004a2900780c */ /* 0x000fe40004741670 */
[----:B------:R-:W-:-:S05]  /*af10*/  F2FP.F16.E4M3.UNPACK_B R0, R0 ;  /* 0x00000000ff00723e */ /* 0x000fca00020006ff */
[----:B------:R-:W-:-:S05]  /*af20*/  HADD2.F32 R0, -RZ, R0.H0_H0 ;  /* 0x20000000ff007230 */ /* 0x000fca0000004100 */
[----:B------:R-:W-:-:S04]  /*af30*/  FMUL R0, R0, UR21 ;  /* 0x0000001500007c20 */ /* 0x000fc80008400000 */
[----:B--2---:R-:W-:-:S05]  /*af40*/  FFMA R0, R2, UR20, R0 ;  /* 0x0000001402007c23 */ /* 0x004fca0008000000 */
[----:B0-----:R-:W-:Y:S02]  /*af50*/  F2FP.SATFINITE.E4M3.F32.PACK_AB_MERGE_C R3, RZ, R0, RZ ;  /* 0x00000000ff03723e */ /* 0x001fe400048070ff */
[----:B------:R-:W-:-:S03]  /*af60*/  PRMT R0, RZ, 0x7610, R0 ;  /* 0x00007610ff007816 */ /* 0x000fc60000000000 */
[----:B------:R0:W-:Y:S01]  /*af70*/  @!P3 STG.E.U8 desc[UR14][R28.64+0x48], R3 ;  /* 0x000048031c00b986 */ /* 0x0001e2000c10110e */
[----:B------:R-:W-:Y:S05]  /*af80*/  @P2 BRA `(.L_x_242) ;  /* 0x0000000000042947 */ /* 0x000fea0003800000 */
[----:B------:R2:W5:Y:S02]  /*af90*/  LDG.E.U8 R0, desc[UR14][R24.64+0x49] ;  /* 0x0000490e18007981 */ /* 0x000564000c1e1100 */
.L_x_242:
[----:B------:R-:W-:Y:S05]  /*afa0*/  BSYNC B1 ;  /* 0x0000000000017941 */ /* 0x000fea0003800000 */
.L_x_241:
[----:B------:R-:W3:Y:S01]  /*afb0*/  LDL.LU R2, [R1+0x4] ;  /* 0x0000040001027983 */ /* 0x000ee20000300800 */
[----:B-----5:R-:W-:Y:S01]  /*afc0*/  LOP3.LUT R0, R0, 0xff, RZ, 0xc0, !PT ;  /* 0x000000ff00007812 */ /* 0x020fe200078ec0ff */
[----:B------:R-:W-:Y:S01]  /*afd0*/  BSSY B1, `(.L_x_243) ;  /* 0x000000b000017945 */ /* 0x000fe20003800000 */
[----:B------:R-:W-:Y:S02]  /*afe0*/  ISETP.LT.OR P3, PT, R41, 0x49, !P1 ;  /* 0x000000492900780c */ /* 0x000fe40004f61670 */
[----:B------:R-:W-:-:S05]  /*aff0*/  F2FP.F16.E4M3.UNPACK_B R0, R0 ;  /* 0x00000000ff00723e */ /* 0x000fca00020006ff */
[----:B------:R-:W-:-:S05]  /*b000*/  HADD2.F32 R0, -RZ, R0.H0_H0 ;  /* 0x20000000ff007230 */ /* 0x000fca0000004100 */
[----:B------:R-:W-:-:S04]  /*b010*/  FMUL R0, R0, UR21 ;  /* 0x0000001500007c20 */ /* 0x000fc80008400000 */
[----:B---3--:R-:W-:-:S05]  /*b020*/  FFMA R0, R2, UR20, R0 ;  /* 0x0000001402007c23 */ /* 0x008fca0008000000 */
[----:B0-----:R-:W-:Y:S02]  /*b030*/  F2FP.SATFINITE.E4M3.F32.PACK_AB_MERGE_C R3, RZ, R0, RZ ;  /* 0x00000000ff03723e */ /* 0x001fe400048070ff */
[----:B------:R-:W-:-:S03]  /*b040*/  PRMT R0, RZ, 0x7610, R0 ;  /* 0x00007610ff007816 */ /* 0x000fc60000000000 */
[----:B------:R0:W-:Y:S01]  /*b050*/  @!P2 STG.E.U8 desc[UR14][R28.64+0x49], R3 ;  /* 0x000049031c00a986 */ /* 0x0001e2000c10110e */
[----:B------:R-:W-:Y:S05]  /*b060*/  @P3 BRA `(.L_x_244) ;  /* 0x0000000000043947 */ /* 0x000fea0003800000 */
[----:B------:R3:W5:Y:S02]  /*b070*/  LDG.E.U8 R0, desc[UR14][R26.64+0x48] ;  /* 0x0000480e1a007981 */ /* 0x000764000c1e1100 */
.L_x_244:
[----:B------:R-:W-:Y:S05]  /*b080*/  BSYNC B1 ;  /* 0x0000000000017941 */ /* 0x000fea0003800000 */
.L_x_243:
[----:B------:R-:W2:Y:S01]  /*b090*/  LDL.LU R2, [R1+0x8] ;  /* 0x0000080001027983 */ /* 0x000ea20000300800 */
        /* <DEDUP_REMOVED lines=12> */
.L_x_246:
[----:B------:R-:W-:Y:S05]  /*b160*/  BSYNC B1 ;  /* 0x0000000000017941 */ /* 0x000fea0003800000 */
.L_x_245:
        /* <DEDUP_REMOVED lines=13> */
.L_x_248:
[----:B------:R-:W-:Y:S05]  /*b240*/  BSYNC B1 ;  /* 0x0000000000017941 */ /* 0x000fea0003800000 */
.L_x_247:
        /* <DEDUP_REMOVED lines=13> */
.L_x_250:
[----:B------:R-:W-:Y:S05]  /*b320*/  BSYNC B1 ;  /* 0x0000000000017941 */ /* 0x000fea0003800000 */
.L_x_249:
        /* <DEDUP_REMOVED lines=13> */
.L_x_252:
[----:B------:R-:W-:Y:S05]  /*b400*/  BSYNC B1 ;  /* 0x0000000000017941 */ /* 0x000fea0003800000 */
.L_x_251:
        /* <DEDUP_REMOVED lines=13> */
.L_x_254:
[----:B------:R-:W-:Y:S05]  /*b4e0*/  BSYNC B1 ;  /* 0x0000000000017941 */ /* 0x000fea0003800000 */
.L_x_253:
        /* <DEDUP_REMOVED lines=13> */
.L_x_256:
[----:B------:R-:W-:Y:S05]  /*b5c0*/  BSYNC B1 ;  /* 0x0000000000017941 */ /* 0x000fea0003800000 */
.L_x_255:
        /* <DEDUP_REMOVED lines=13> */
.L_x_258:
[----:B------:R-:W-:Y:S05]  /*b6a0*/  BSYNC B1 ;  /* 0x0000000000017941 */ /* 0x000fea0003800000 */
.L_x_257:
        /* <DEDUP_REMOVED lines=13> */
.L_x_260:
[----:B------:R-:W-:Y:S05]  /*b780*/  BSYNC B1 ;  /* 0x0000000000017941 */ /* 0x000fea0003800000 */
.L_x_259:
        /* <DEDUP_REMOVED lines=13> */
.L_x_262:
[----:B------:R-:W-:Y:S05]  /*b860*/  BSYNC B1 ;  /* 0x0000000000017941 */ /* 0x000fea0003800000 */
.L_x_261:
        /* <DEDUP_REMOVED lines=13> */
.L_x_264:
[----:B------:R-:W-:Y:S05]  /*b940*/  BSYNC B1 ;  /* 0x0000000000017941 */ /* 0x000fea0003800000 */
.L_x_263:
        /* <DEDUP_REMOVED lines=13> */
.L_x_266:
[----:B------:R-:W-:Y:S05]  /*ba20*/  BSYNC B1 ;  /* 0x0000000000017941 */ /* 0x000fea0003800000 */
.L_x_265:
        /* <DEDUP_REMOVED lines=13> */
.L_x_268:
[----:B------:R-:W-:Y:S05]  /*bb00*/  BSYNC B1 ;  /* 0x0000000000017941 */ /* 0x000fea0003800000 */
.L_x_267:
        /* <DEDUP_REMOVED lines=13> */
.L_x_270:
[----:B------:R-:W-:Y:S05]  /*bbe0*/  BSYNC B1 ;  /* 0x0000000000017941 */ /* 0x000fea0003800000 */
.L_x_269:
        /* <DEDUP_REMOVED lines=13> */
.L_x_272:
[----:B------:R-:W-:Y:S05]  /*bcc0*/  BSYNC B1 ;  /* 0x0000000000017941 */ /* 0x000fea0003800000 */
.L_x_271:
        /* <DEDUP_REMOVED lines=13> */
.L_x_274:
[----:B------:R-:W-:Y:S05]  /*bda0*/  BSYNC B1 ;  /* 0x0000000000017941 */ /* 0x000fea0003800000 */
.L_x_273:
        /* <DEDUP_REMOVED lines=13> */
.L_x_276:
[----:B------:R-:W-:Y:S05]  /*be80*/  BSYNC B1 ;  /* 0x0000000000017941 */ /* 0x000fea0003800000 */
.L_x_275:
        /* <DEDUP_REMOVED lines=13> */
.L_x_278:
[----:B------:R-:W-:Y:S05]  /*bf60*/  BSYNC B1 ;  /* 0x0000000000017941 */ /* 0x000fea0003800000 */
.L_x_277:
        /* <DEDUP_REMOVED lines=13> */
.L_x_280:
[----:B------:R-:W-:Y:S05]  /*c040*/  BSYNC B1 ;  /* 0x0000000000017941 */ /* 0x000fea0003800000 */
.L_x_279:
        /* <DEDUP_REMOVED lines=13> */
.L_x_282:
[----:B------:R-:W-:Y:S05]  /*c120*/  BSYNC B1 ;  /* 0x0000000000017941 */ /* 0x000fea0003800000 */
.L_x_281:
        /* <DEDUP_REMOVED lines=13> */
.L_x_284:
[----:B------:R-:W-:Y:S05]  /*c200*/  BSYNC B1 ;  /* 0x0000000000017941 */ /* 0x000fea0003800000 */
.L_x_283:
        /* <DEDUP_REMOVED lines=13> */
.L_x_286:
[----:B------:R-:W-:Y:S05]  /*c2e0*/  BSYNC B1 ;  /* 0x0000000000017941 */ /* 0x000fea0003800000 */
.L_x_285:
        /* <DEDUP_REMOVED lines=13> */
.L_x_288:
[----:B------:R-:W-:Y:S05]  /*c3c0*/  BSYNC B1 ;  /* 0x0000000000017941 */ /* 0x000fea0003800000 */
.L_x_287:
        /* <DEDUP_REMOVED lines=13> */
.L_x_290:
[----:B------:R-:W-:Y:S05]  /*c4a0*/  BSYNC B1 ;  /* 0x0000000000017941 */ /* 0x000fea0003800000 */
.L_x_289:
        /* <DEDUP_REMOVED lines=13> */
.L_x_292:
[----:B------:R-:W-:Y:S05]  /*c580*/  BSYNC B1 ;  /* 0x0000000000017941 */ /* 0x000fea0003800000 */
.L_x_291:
        /* <DEDUP_REMOVED lines=13> */
.L_x_294:
[----:B------:R-:W-:Y:S05]  /*c660*/  BSYNC B1 ;  /* 0x0000000000017941 */ /* 0x000fea0003800000 */
.L_x_293:
[----:B------:R-:W-:Y:S05]  /*c670*/  @P1 BRA `(.L_x_295) ;  /* 0x0000002000a41947 */ /* 0x000fea0003800000 */
[----:B------:R-:W2:Y:S01]  /*c680*/  LDL.LU R2, [R1+0x6c] ;  /* 0x00006c0001027983 */ /* 0x000ea20000300800 */
[----:B-----5:R-:W-:-:S04]  /*c690*/  LOP3.LUT R0, R0, 0xff, RZ, 0xc0, !PT ;  /* 0x000000ff00007812 */ /* 0x020fc800078ec0ff */
[----:B------:R-:W-:-:S05]  /*c6a0*/  F2FP.F16.E4M3.UNPACK_B R0, R0 ;  /* 0x00000000ff00723e */ /* 0x000fca00020006ff */
[----:B------:R-:W-:-:S05]  /*c6b0*/  HADD2.F32 R0, -RZ, R0.H0_H0 ;  /* 0x20000000ff007230 */ /* 0x000fca0000004100 */
[----:B------:R-:W-:-:S04]  /*c6c0*/  FMUL R0, R0, UR21 ;  /* 0x0000001500007c20 */ /* 0x000fc80008400000 */
[----:B--2---:R-:W-:-:S05]  /*c6d0*/  FFMA R0, R2, UR20, R0 ;  /* 0x0000001402007c23 */ /* 0x004fca0008000000 */
[----:B0-----:R-:W-:-:S05]  /*c6e0*/  F2FP.SATFINITE.E4M3.F32.PACK_AB_MERGE_C R3, RZ, R0, RZ ;  /* 0x00000000ff03723e */ /* 0x001fca00048070ff */
[----:B------:R0:W-:Y:S01]  /*c6f0*/  STG.E.U8 desc[UR14][R30.64+0x79], R3 ;  /* 0x000079031e007986 */ /* 0x0001e2000c10110e */
[----:B------:R-:W-:Y:S05]  /*c700*/  BRA `(.L_x_295) ;  /* 0x0000002000807947 */ /* 0x000fea0003800000 */
.L_x_38:
[C---:B------:R-:W-:Y:S01]  /*c710*/  ISETP.GE.AND P3, PT, R42.reuse, 0x1, PT ;  /* 0x000000012a00780c */ /* 0x040fe20003f66270 */
[----:B------:R-:W-:Y:S01]  /*c720*/  FMUL R227, R227, UR20 ;  /* 0x00000014e3e37c20 */ /* 0x000fe20008400000 */
[----:B------:R-:W-:Y:S01]  /*c730*/  ISETP.GE.AND P2, PT, R42, 0x9, PT ;  /* 0x000000092a00780c */ /* 0x000fe20003f46270 */
[----:B------:R-:W-:Y:S01]  /*c740*/  FMUL R228, R228, UR20 ;  /* 0x00000014e4e47c20 */ /* 0x000fe20008400000 */
[----:B------:R-:W-:Y:S01]  /*c750*/  ISETP.LT.OR P0, PT, R41, 0x1, !P3 ;  /* 0x000000012900780c */ /* 0x000fe20005f01670 */
[----:B------:R-:W-:Y:S01]  /*c760*/  FMUL R225, R225, UR20 ;  /* 0x00000014e1e17c20 */ /* 0x000fe20008400000 */
[C---:B------:R-:W-:Y:S01]  /*c770*/  ISETP.LT.OR P1, PT, R41.reuse, 0x2, !P3 ;  /* 0x000000022900780c */ /* 0x040fe20005f21670 */
[----:B------:R-:W-:Y:S01]  /*c780*/  FMUL R226, R226, UR20 ;  /* 0x00000014e2e27c20 */ /* 0x000fe20008400000 */
[----:B------:R-:W-:Y:S02]  /*c790*/  ISETP.LT.OR P6, PT, R41, 0x2, !P2 ;  /* 0x000000022900780c */ /* 0x000fe400057c1670 */
[----:B------:R-:W-:-:S02]  /*c7a0*/  F2FP.SATFINITE.E4M3.F32.PACK_AB_MERGE_C R33, RZ, R228, RZ ;  /* 0x000000e4ff21723e */ /* 0x000fc400048070ff */
[----:B------:R-:W-:Y:S02]  /*c7b0*/  F2FP.SATFINITE.E4M3.F32.PACK_AB_MERGE_C R227, RZ, R227, RZ ;  /* 0x000000e3ffe3723e */ /* 0x000fe400048070ff */
[C---:B------:R-:W-:Y:S02]  /*c7c0*/  ISETP.LT.OR P5, PT, R41.reuse, 0x1, !P2 ;  /* 0x000000012900780c */ /* 0x040fe400057a1670 */
[----:B------:R-:W-:Y:S01]  /*c7d0*/  F2FP.SATFINITE.E4M3.F32.PACK_AB_MERGE_C R225, RZ, R225, RZ ;  /* 0x000000e1ffe1723e */ /* 0x000fe200048070ff */
[----:B------:R0:W-:Y:S01]  /*c7e0*/  @!P0 STG.E.U8 desc[UR14][R24.64], R33 ;  /* 0x0000002118008986 */ /* 0x0001e2000c10110e */
[C---:B------:R-:W-:Y:S01]  /*c7f0*/  ISETP.LT.OR P0, PT, R41.reuse, 0x9, !P3 ;  /* 0x000000092900780c */ /* 0x040fe20005f01670 */
[----:B------:R-:W-:Y:S01]  /*c800*/  FMUL R224, R224, UR20 ;  /* 0x00000014e0e07c20 */ /* 0x000fe20008400000 */
[----:B------:R-:W-:Y:S01]  /*c810*/  F2FP.SATFINITE.E4M3.F32.PACK_AB_MERGE_C R35, RZ, R226, RZ ;  /* 0x000000e2ff23723e */ /* 0x000fe200048070ff */
[----:B------:R-:W-:Y:S01]  /*c820*/  @!P1 STG.E.U8 desc[UR14][R24.64+0x1], R227 ;  /* 0x000001e318009986 */ /* 0x000fe2000c10110e */
[----:B------:R-:W-:-:S03]  /*c830*/  ISETP.LT.OR P1, PT, R41, 0xa, !P3 ;  /* 0x0000000a2900780c */ /* 0x000fc60005f21670 */
[----:B------:R-:W-:Y:S01]  /*c840*/  @!P6 STG.E.U8 desc[UR14][R26.64+0x1], R225 ;  /* 0x000001e11a00e986 */ /* 0x000fe2000c10110e */
[----:B------:R-:W-:Y:S01]  /*c850*/  ISETP.LT.OR P6, PT, R41, 0xa, !P2 ;  /* 0x0000000a2900780c */ /* 0x000fe200057c1670 */
[----:B------:R-:W-:Y:S01]  /*c860*/  FMUL R223, R223, UR20 ;  /* 0x00000014dfdf7c20 */ /* 0x000fe20008400000 */
[----:B------:R-:W-:Y:S01]  /*c870*/  FMUL R221, R221, UR20 ;  /* 0x00000014dddd7c20 */ /* 0x000fe20008400000 */
[----:B------:R1:W-:Y:S01]  /*c880*/  @!P5 STG.E.U8 desc[UR14][R26.64], R35 ;  /* 0x000000231a00d986 */ /* 0x0003e2000c10110e */
[----:B0-----:R-:W-:Y:S02]  /*c890*/  F2FP.SATFINITE.E4M3.F32.PACK_AB_MERGE_C R33, RZ, R224, RZ ;  /* 0x000000e0ff21723e */ /* 0x001fe400048070ff */
[----:B------:R-:W-:Y:S01]  /*c8a0*/  F2FP.SATFINITE.E4M3.F32.PACK_AB_MERGE_C R223, RZ, R223, RZ ;  /* 0x000000dfffdf723e */ /* 0x000fe200048070ff */
[----:B------:R-:W-:Y:S01]  /*c8b0*/  FMUL R222, R222, UR20 ;  /* 0x00000014dede7c20 */ /* 0x000fe20008400000 */
[C---:B------:R-:W-:Y:S01]  /*c8c0*/  ISETP.LT.OR P5, PT, R41.reuse, 0x9, !P2 ;  /* 0x000000092900780c */ /* 0x040fe200057a1670 */
[----:B------:R-:W-:Y:S01]  /*c8d0*/  FMUL R220, R220, UR20 ;  /* 0x00000014dcdc7c20 */ /* 0x000fe20008400000 */
[----:B------:R-:W-:Y:S01]  /*c8e0*/  F2FP.SATFINITE.E4M3.F32.PACK_AB_MERGE_C R221, RZ, R221, RZ ;  /* 0x000000ddffdd723e */ /* 0x000fe200048070ff */
[----:B------:R0:W-:Y:S01]  /*c8f0*/  @!P0 STG.E.U8 desc[UR14][R24.64+0x8], R33 ;  /* 0x0000082118008986 */ /* 0x0001e2000c10110e */
[----:B------:R-:W-:-:S03]  /*c900*/  ISETP.LT.OR P0, PT, R41, 0x11, !P3 ;  /* 0x000000112900780c */ /* 0x000fc60005f01670 */
[----:B------:R-:W-:Y:S01]  /*c910*/  @!P1 STG.E.U8 desc[UR14][R24.64+0x9], R223 ;  /* 0x000009df18009986 */ /* 0x000fe2000c10110e */
[----:B------:R-:W-:-:S03]  /*c920*/  ISETP.LT.OR P1, PT, R41, 0x12, !P3 ;  /* 0x000000122900780c */ /* 0x000fc60005f21670 */
[----:B------:R-:W-:Y:S01]  /*c930*/  @!P6 STG.E.U8 desc[UR14][R26.64+0x9], R221 ;  /* 0x000009dd1a00e986 */ /* 0x000fe2000c10110e */
[----:B------:R-:W-:Y:S01]  /*c940*/  ISETP.LT.OR P6, PT, R41, 0x12, !P2 ;  /* 0x000000122900780c */ /* 0x000fe200057c1670 */
[----:B------:R-:W-:Y:S01]  /*c950*/  FMUL R219, R219, UR20 ;  /* 0x00000014dbdb7c20 */ /* 0x000fe20008400000 */
[----:B-1----:R-:W-:Y:S01]  /*c960*/  F2FP.SATFINITE.E4M3.F32.PACK_AB_MERGE_C R35, RZ, R222, RZ ;  /* 0x000000deff23723e */ /* 0x002fe200048070ff */
[----:B------:R-:W-:Y:S01]  /*c970*/  FMUL R217, R217, UR20 ;  /* 0x00000014d9d97c20 */ /* 0x000fe20008400000 */
[----:B0-----:R-:W-:Y:S01]  /*c980*/  F2FP.SATFINITE.E4M3.F32.PACK_AB_MERGE_C R33, RZ, R220, RZ ;  /* 0x000000dcff21723e */ /* 0x001fe200048070ff */
[----:B------:R-:W2:Y:S01]  /*c990*/  LDL.LU R226, [R1+0x8] ;  /* 0x0000080001e27983 */ /* 0x000ea20000300800 */
[----:B------:R-:W-:Y:S02]  /*c9a0*/  F2FP.SATFINITE.E4M3.F32.PACK_AB_MERGE_C R219, RZ, R219, RZ ;  /* 0x000000dbffdb723e */ /* 0x000fe400048070ff */
[----:B------:R-:W-:Y:S01]  /*c9b0*/  F2FP.SATFINITE.E4M3.F32.PACK_AB_MERGE_C R217, RZ, R217, RZ ;  /* 0x000000d9ffd9723e */ /* 0x000fe200048070ff */
[----:B------:R0:W-:Y:S01]  /*c9c0*/  @!P5 STG.E.U8 desc[UR14][R26.64+0x8], R35 ;  /* 0x000008231a00d986 */ /* 0x0001e2000c10110e */
[----:B------:R-:W-:Y:S01]  /*c9d0*/  ISETP.LT.OR P5, PT, R41, 0x11, !P2 ;  /* 0x000000112900780c */ /* 0x000fe200057a1670 */
[----:B------:R-:W-:-:S02]  /*c9e0*/  FMUL R218, R218, UR20 ;  /* 0x00000014dada7c20 */ /* 0x000fc40008400000 */
[----:B------:R-:W3:Y:S04]  /*c9f0*/  LDL.LU R227, [R1+0x4] ;  /* 0x0000040001e37983 */ /* 0x000ee80000300800 */
[----:B------:R-:W4:Y:S04]  /*ca00*/  LDL.LU R225, [R1] ;  /* 0x0000000001e17983 */ /* 0x000f280000300800 */
[----:B------:R1:W-:Y:S01]  /*ca10*/  @!P0 STG.E.U8 desc[UR14][R24.64+0x10], R33 ;  /* 0x0000102118008986 */ /* 0x0003e2000c10110e */
[----:B------:R-:W-:-:S03]  /*ca20*/  ISETP.LT.OR P0, PT, R41, 0x19, !P3 ;  /* 0x000000192900780c */ /* 0x000fc60005f01670 */
[----:B------:R-:W-:Y:S01]  /*ca30*/  @!P1 STG.E.U8 desc[UR14][R24.64+0x11], R219 ;  /* 0x000011db18009986 */ /* 0x000fe2000c10110e */
[----:B------:R-:W-:-:S03]  /*ca40*/  ISETP.LT.OR P1, PT, R41, 0x1a, !P3 ;  /* 0x0000001a2900780c */ /* 0x000fc60005f21670 */
[----:B------:R-:W-:Y:S01]  /*ca50*/  @!P6 STG.E.U8 desc[UR14][R26.64+0x11], R217 ;  /* 0x000011d91a00e986 */ /* 0x000fe2000c10110e */
[----:B------:R-:W-:Y:S01]  /*ca60*/  ISETP.LT.OR P6, PT, R41, 0x1a, !P2 ;  /* 0x0000001a2900780c */ /* 0x000fe200057c1670 */
[----:B------:R-:W-:Y:S01]  /*ca70*/  FMUL R216, R216, UR20 ;  /* 0x00000014d8d87c20 */ /* 0x000fe20008400000 */
[----:B0-----:R-:W-:Y:S01]  /*ca80*/  F2FP.SATFINITE.E4M3.F32.PACK_AB_MERGE_C R35, RZ, R218, RZ ;  /* 0x000000daff23723e */ /* 0x001fe200048070ff */
[----:B------:R-:W-:Y:S01]  /*ca90*/  FMUL R215, R215, UR20 ;  /* 0x00000014d7d77c20 */ /* 0x000fe20008400000 */
[----:B------:R-:W-:Y:S01]  /*caa0*/  FMUL R213, R213, UR20 ;  /* 0x00000014d5d57c20 */ /* 0x000fe20008400000 */
[----:B------:R-:W-:Y:S01]  /*cab0*/  FMUL R214, R214, UR20 ;  /* 0x00000014d6d67c20 */ /* 0x000fe20008400000 */
[----:B-1----:R-:W-:Y:S01]  /*cac0*/  F2FP.SATFINITE.E4M3.F32.PACK_AB_MERGE_C R33, RZ, R216, RZ ;  /* 0x000000d8ff21723e */ /* 0x002fe200048070ff */
[----:B------:R0:W-:Y:S01]  /*cad0*/  @!P5 STG.E.U8 desc[UR14][R26.64+0x10], R35 ;  /* 0x000010231a00d986 */ /* 0x0001e2000c10110e */
[----:B------:R-:W-:Y:S02]  /*cae0*/  F2FP.SATFINITE.E4M3.F32.PACK_AB_MERGE_C R215, RZ, R215, RZ ;  /* 0x000000d7ffd7723e */ /* 0x000fe400048070ff */
        /* <DEDUP_REMOVED lines=12> */
[----:B-1----:R-:W-:Y:S01]  /*cbb0*/  F2FP.SATFINITE.E4M3.F32.PACK_AB_MERGE_C R33, RZ, R212, RZ ;  /* 0x000000d4ff21723e */ /* 0x002fe200048070ff */
[----:B------:R-:W-:Y:S01]  /*cbc0*/  FMUL R210, R210, UR20 ;  /* 0x00000014d2d27c20 */ /* 0x000fe20008400000 */
[----:B------:R-:W-:Y:S01]  /*cbd0*/  F2FP.SATFINITE.E4M3.F32.PACK_AB_MERGE_C R211, RZ, R211, RZ ;  /* 0x000000d3ffd3723e */ /* 0x000fe200048070ff */
[----:B------:R0:W-:Y:S01]  /*cbe0*/  @!P5 STG.E.U8 desc[UR14][R26.64+0x18], R35 ;  /* 0x000018231a00d986 */ /* 0x0001e2000c10110e */
[C---:B------:R-:W-:Y:S02]  /*cbf0*/  ISETP.LT.OR P5, PT, R41.reuse, 0x21, !P2 ;  /* 0x000000212900780c */ /* 0x040fe400057a1670 */
        /* <DEDUP_REMOVED lines=111> */
[----:B------:R-:W-:Y:S01]  /*d2f0*/  ISETP.LT.OR P5, PT, R41, 0x59, !P2 ;  /* 0x000000592900780c */ /* 0x000fe200057a1670 */
[----:B------:R-:W-:Y:S01]  /*d300*/  FMUL R179, R179, UR20 ;  /* 0x00000014b3b37c20 */ /* 0x000fe20008400000 */
[----:B------:R-:W-:Y:S01]  /*d310*/  F2FP.SATFINITE.E4M3.F32.PACK_AB_MERGE_C R181, RZ, R181, RZ ;  /* 0x000000b5ffb5723e */ /* 0x000fe200048070ff */
[----:B------:R1:W-:Y:S04]  /*d320*/  @!P0 STG.E.U8 desc[UR14][R24.64+0x58], R33 ;  /* 0x0000582118008986 */ /* 0x0003e8000c10110e */
[----:B------:R-:W-:Y:S04]  /*d330*/  @!P1 STG.E.U8 desc[UR14][R24.64+0x59], R183 ;  /* 0x000059b718009986 */ /* 0x000fe8000c10110e */
[----:B------:R-:W-:Y:S01]  /*d340*/  @!P6 STG.E.U8 desc[UR14][R26.64+0x59], R181 ;  /* 0x000059b51a00e986 */ /* 0x000fe2000c10110e */
[----:B------:R-:W-:-:S02]  /*d350*/  ISETP.LT.OR P6, PT, R41, 0x62, !P3 ;  /* 0x000000622900780c */ /* 0x000fc40005fc1670 */
[----:B0-----:R-:W-:Y:S01]  /*d360*/  F2FP.SATFINITE.E4M3.F32.PACK_AB_MERGE_C R35, RZ, R182, RZ ;  /* 0x000000b6ff23723e */ /* 0x001fe200048070ff */
[----:B------:R-:W-:Y:S01]  /*d370*/  FMUL R180, R180, UR20 ;  /* 0x00000014b4b47c20 */ /* 0x000fe20008400000 */
[----:B------:R-:W-:Y:S01]  /*d380*/  F2FP.SATFINITE.E4M3.F32.PACK_AB_MERGE_C R179, RZ, R179, RZ ;  /* 0x000000b3ffb3723e */ /* 0x000fe200048070ff */
[----:B------:R-:W-:Y:S01]  /*d390*/  FMUL R178, R178, UR20 ;  /* 0x00000014b2b27c20 */ /* 0x000fe20008400000 */
[----:B------:R-:W-:Y:S01]  /*d3a0*/  FMUL R177, R177, UR20 ;  /* 0x00000014b1b17c20 */ /* 0x000fe20008400000 */
[----:B------:R0:W-:Y:S01]  /*d3b0*/  @!P5 STG.E.U8 desc[UR14][R26.64+0x58], R35 ;  /* 0x000058231a00d986 */ /* 0x0001e2000c10110e */
[C---:B------:R-:W-:Y:S02]  /*d3c0*/  ISETP.LT.OR P5, PT, R41.reuse, 0x61, !P3 ;  /* 0x000000612900780c */ /* 0x040fe40005fa1670 */
[C---:B------:R-:W-:Y:S01]  /*d3d0*/  ISETP.LT.OR P0, PT, R41.reuse, 0x61, !P2 ;  /* 0x000000612900780c */ /* 0x040fe20005701670 */
[----:B------:R-:W-:Y:S01]  /*d3e0*/  FMUL R176, R176, UR20 ;  /* 0x00000014b0b07c20 */ /* 0x000fe20008400000 */
[C---:B------:R-:W-:Y:S01]  /*d3f0*/  ISETP.LT.OR P1, PT, R41.reuse, 0x62, !P2 ;  /* 0x000000622900780c */ /* 0x040fe20005721670 */
[----:B------:R-:W-:Y:S01]  /*d400*/  @!P6 STG.E.U8 desc[UR14][R24.64+0x61], R179 ;  /* 0x000061b31800e986 */ /* 0x000fe2000c10110e */
[----:B------:R-:W-:-:S02]  /*d410*/  ISETP.LT.OR P6, PT, R41, 0x69, !P3 ;  /* 0x000000692900780c */ /* 0x000fc40005fc1670 */
[----:B-1----:R-:W-:Y:S01]  /*d420*/  F2FP.SATFINITE.E4M3.F32.PACK_AB_MERGE_C R33, RZ, R180, RZ ;  /* 0x000000b4ff21723e */ /* 0x002fe200048070ff */
[----:B------:R-:W-:Y:S01]  /*d430*/  FMUL R175, R175, UR20 ;  /* 0x00000014afaf7c20 */ /* 0x000fe20008400000 */
[----:B------:R-:W-:Y:S01]  /*d440*/  F2FP.SATFINITE.E4M3.F32.PACK_AB_MERGE_C R177, RZ, R177, RZ ;  /* 0x000000b1ffb1723e */ /* 0x000fe200048070ff */
[----:B------:R-:W-:Y:S01]  /*d450*/  FMUL R174, R174, UR20 ;  /* 0x00000014aeae7c20 */ /* 0x000fe20008400000 */
[----:B0-----:R-:W-:Y:S01]  /*d460*/  F2FP.SATFINITE.E4M3.F32.PACK_AB_MERGE_C R35, RZ, R178, RZ ;  /* 0x000000b2ff23723e */ /* 0x001fe200048070ff */
[----:B------:R0:W-:Y:S01]  /*d470*/  @!P5 STG.E.U8 desc[UR14][R24.64+0x60], R33 ;  /* 0x000060211800d986 */ /* 0x0001e2000c10110e */
[----:B------:R-:W-:-:S03]  /*d480*/  F2FP.SATFINITE.E4M3.F32.PACK_AB_MERGE_C R37, RZ, R176, RZ ;  /* 0x000000b0ff25723e */ /* 0x000fc600048070ff */
[----:B------:R1:W-:Y:S01]  /*d490*/  @!P0 STG.E.U8 desc[UR14][R26.64+0x60], R35 ;  /* 0x000060231a008986 */ /* 0x0003e2000c10110e */
[----:B------:R-:W-:-:S03]  /*d4a0*/  ISETP.LT.OR P0, PT, R41, 0x6a, !P3 ;  /* 0x0000006a2900780c */ /* 0x000fc60005f01670 */
[----:B------:R-:W-:Y:S01]  /*d4b0*/  @!P1 STG.E.U8 desc[UR14][R26.64+0x61], R177 ;  /* 0x000061b11a009986 */ /* 0x000fe2000c10110e */
[C---:B------:R-:W-:Y:S02]  /*d4c0*/  ISETP.LT.OR P1, PT, R41.reuse, 0x69, !P2 ;  /* 0x000000692900780c */ /* 0x040fe40005721670 */
[C---:B------:R-:W-:Y:S01]  /*d4d0*/  ISETP.LT.OR P5, PT, R41.reuse, 0x6a, !P2 ;  /* 0x0000006a2900780c */ /* 0x040fe200057a1670 */
[----:B------:R-:W-:Y:S01]  /*d4e0*/  @!P6 STG.E.U8 desc[UR14][R24.64+0x68], R37 ;  /* 0x000068251800e986 */ /* 0x000fe2000c10110e */
[----:B------:R-:W-:Y:S01]  /*d4f0*/  ISETP.LT.OR P6, PT, R41, 0x71, !P3 ;  /* 0x000000712900780c */ /* 0x000fe20005fc1670 */
[----:B------:R-:W-:Y:S01]  /*d500*/  FMUL R173, R173, UR20 ;  /* 0x00000014adad7c20 */ /* 0x000fe20008400000 */
[----:B------:R-:W-:Y:S01]  /*d510*/  F2FP.SATFINITE.E4M3.F32.PACK_AB_MERGE_C R175, RZ, R175, RZ ;  /* 0x000000afffaf723e */ /* 0x000fe200048070ff */
[----:B------:R-:W-:Y:S01]  /*d520*/  FMUL R172, R172, UR20 ;  /* 0x00000014acac7c20 */ /* 0x000fe20008400000 */
[----:B0-----:R-:W-:Y:S01]  /*d530*/  F2FP.SATFINITE.E4M3.F32.PACK_AB_MERGE_C R33, RZ, R174, RZ ;  /* 0x000000aeff21723e */ /* 0x001fe200048070ff */
[----:B------:R-:W-:Y:S01]  /*d540*/  FMUL R171, R171, UR20 ;  /* 0x00000014abab7c20 */ /* 0x000fe20008400000 */
[----:B------:R-:W-:Y:S01]  /*d550*/  F2FP.SATFINITE.E4M3.F32.PACK_AB_MERGE_C R173, RZ, R173, RZ ;  /* 0x000000adffad723e */ /* 0x000fe200048070ff */
[----:B------:R-:W-:Y:S01]  /*d560*/  @!P0 STG.E.U8 desc[UR14][R24.64+0x69], R175 ;  /* 0x000069af18008986 */ /* 0x000fe2000c10110e */
[----:B-1----:R-:W-:-:S02]  /*d570*/  F2FP.SATFINITE.E4M3.F32.PACK_AB_MERGE_C R35, RZ, R172, RZ ;  /* 0x000000acff23723e */ /* 0x002fc400048070ff */
[C---:B------:R-:W-:Y:S01]  /*d580*/  ISETP.LT.OR P0, PT, R41.reuse, 0x72, !P3 ;  /* 0x000000722900780c */ /* 0x040fe20005f01670 */
[----:B------:R0:W-:Y:S01]  /*d590*/  @!P1 STG.E.U8 desc[UR14][R26.64+0x68], R33 ;  /* 0x000068211a009986 */ /* 0x0001e2000c10110e */
[C---:B------:R-:W-:Y:S01]  /*d5a0*/  ISETP.LT.OR P1, PT, R41.reuse, 0x71, !P2 ;  /* 0x000000712900780c */ /* 0x040fe20005721670 */
[----:B------:R-:W-:Y:S02]  /*d5b0*/  FMUL R170, R170, UR20 ;  /* 0x00000014aaaa7c20 */ /* 0x000fe40008400000 */
[----:B------:R-:W-:Y:S01]  /*d5c0*/  @!P5 STG.E.U8 desc[UR14][R26.64+0x69], R173 ;  /* 0x000069ad1a00d986 */ /* 0x000fe2000c10110e */
[----:B------:R-:W-:Y:S01]  /*d5d0*/  ISETP.LT.OR P5, PT, R41, 0x72, !P2 ;  /* 0x000000722900780c */ /* 0x000fe200057a1670 */
[----:B------:R-:W-:Y:S02]  /*d5e0*/  FMUL R169, R169, UR20 ;  /* 0x00000014a9a97c20 */ /* 0x000fe40008400000 */
[----:B------:R1:W-:Y:S01]  /*d5f0*/  @!P6 STG.E.U8 desc[UR14][R24.64+0x70], R35 ;  /* 0x000070231800e986 */ /* 0x0003e2000c10110e */
[----:B------:R-:W-:-:S02]  /*d600*/  ISETP.LT.OR P6, PT, R41, 0x79, !P3 ;  /* 0x000000792900780c */ /* 0x000fc40005fc1670 */
        /* <DEDUP_REMOVED lines=8> */
[----:B------:R-:W-:Y:S02]  /*d690*/  F2FP.SATFINITE.E4M3.F32.PACK_AB_MERGE_C R167, RZ, R167, RZ ;  /* 0x000000a7ffa7723e */ /* 0x000fe400048070ff */
[----:B-1----:R-:W-:Y:S01]  /*d6a0*/  F2FP.SATFINITE.E4M3.F32.PACK_AB_MERGE_C R35, RZ, R168, RZ ;  /* 0x000000a8ff23723e */ /* 0x002fe200048070ff */
[----:B------:R-:W-:Y:S01]  /*d6b0*/  @!P1 STG.E.U8 desc[UR14][R26.64+0x70], R33 ;  /* 0x000070211a009986 */ /* 0x000fe2000c10110e */
[----:B------:R-:W-:-:S03]  /*d6c0*/  ISETP.GE.AND P1, PT, R42, 0x81, PT ;  /* 0x000000812a00780c */ /* 0x000fc60003f26270 */
[----:B------:R-:W-:Y:S01]  /*d6d0*/  @!P5 STG.E.U8 desc[UR14][R26.64+0x71], R169 ;  /* 0x000071a91a00d986 */ /* 0x000fe2000c10110e */
[C---:B------:R-:W-:Y:S02]  /*d6e0*/  ISETP.LT.OR P5, PT, R41.reuse, 0x79, !P2 ;  /* 0x000000792900780c */ /* 0x040fe400057a1670 */
[C---:B------:R-:W-:Y:S01]  /*d6f0*/  ISETP.LT.OR P2, PT, R41.reuse, 0x7a, !P2 ;  /* 0x0000007a2900780c */ /* 0x040fe20005741670 */
[----:B------:R-:W-:Y:S01]  /*d700*/  @!P6 STG.E.U8 desc[UR14][R24.64+0x78], R35 ;  /* 0x000078231800e986 */ /* 0x000fe2000c10110e */
[----:B------:R-:W-:Y:S01]  /*d710*/  ISETP.LT.OR P6, PT, R41, 0x1, !P1 ;  /* 0x000000012900780c */ /* 0x000fe20004fc1670 */
[----:B------:R-:W-:Y:S02]  /*d720*/  FMUL R165, R165, UR20 ;  /* 0x00000014a5a57c20 */ /* 0x000fe40008400000 */
[----:B------:R0:W-:Y:S01]  /*d730*/  @!P3 STG.E.U8 desc[UR14][R24.64+0x79], R167 ;  /* 0x000079a71800b986 */ /* 0x0001e2000c10110e */
[----:B------:R-:W-:Y:S01]  /*d740*/  ISETP.LT.OR P3, PT, R41, 0x2, !P1 ;  /* 0x000000022900780c */ /* 0x000fe20004f61670 */
[----:B------:R-:W-:Y:S01]  /*d750*/  FMUL R164, R164, UR20 ;  /* 0x00000014a4a47c20 */ /* 0x000fe20008400000 */
[----:B------:R-:W-:Y:S01]  /*d760*/  FMUL R163, R163, UR20 ;  /* 0x00000014a3a37c20 */ /* 0x000fe20008400000 */
[----:B------:R-:W-:Y:S01]  /*d770*/  F2FP.SATFINITE.E4M3.F32.PACK_AB_MERGE_C R37, RZ, R166, RZ ;  /* 0x000000a6ff25723e */ /* 0x000fe200048070ff */
[----:B------:R-:W-:Y:S01]  /*d780*/  FMUL R162, R162, UR20 ;  /* 0x00000014a2a27c20 */ /* 0x000fe20008400000 */
[----:B------:R-:W-:Y:S01]  /*d790*/  F2FP.SATFINITE.E4M3.F32.PACK_AB_MERGE_C R165, RZ, R165, RZ ;  /* 0x000000a5ffa5723e */ /* 0x000fe200048070ff */
[----:B------:R-:W-:Y:S01]  /*d7a0*/  FMUL R161, R161, UR20 ;  /* 0x00000014a1a17c20 */ /* 0x000fe20008400000 */
[----:B------:R-:W-:Y:S01]  /*d7b0*/  F2FP.SATFINITE.E4M3.F32.PACK_AB_MERGE_C R163, RZ, R163, RZ ;  /* 0x000000a3ffa3723e */ /* 0x000fe200048070ff */
[----:B------:R-:W-:Y:S01]  /*d7c0*/  FMUL R160, R160, UR20 ;  /* 0x00000014a0a07c20 */ /* 0x000fe20008400000 */
[----:B------:R-:W-:Y:S01]  /*d7d0*/  ISETP.GE.AND P0, PT, R42, 0x89, PT ;  /* 0x000000892a00780c */ /* 0x000fe20003f06270 */
[----:B------:R-:W-:Y:S01]  /*d7e0*/  FMUL R159, R159, UR20 ;  /* 0x000000149f9f7c20 */ /* 0x000fe20008400000 */
[----:B0-----:R-:W-:Y:S01]  /*d7f0*/  F2FP.SATFINITE.E4M3.F32.PACK_AB_MERGE_C R25, RZ, R164, RZ ;  /* 0x000000a4ff19723e */ /* 0x001fe200048070ff */
[----:B------:R-:W-:Y:S01]  /*d800*/  @!P5 STG.E.U8 desc[UR14][R26.64+0x78], R37 ;  /* 0x000078251a00d986 */ /* 0x000fe2000c10110e */
[----:B------:R-:W-:-:S03]  /*d810*/  ISETP.LT.OR P5, PT, R41, 0x1, !P0 ;  /* 0x000000012900780c */ /* 0x000fc600047a1670 */
[----:B------:R-:W-:Y:S04]  /*d820*/  @!P2 STG.E.U8 desc[UR14][R26.64+0x79], R165 ;  /* 0x000079a51a00a986 */ /* 0x000fe8000c10110e */
[----:B------:R0:W-:Y:S01]  /*d830*/  @!P6 STG.E.U8 desc[UR14][R28.64], R25 ;  /* 0x000000191c00e986 */ /* 0x0001e2000c10110e */
[----:B------:R-:W-:-:S03]  /*d840*/  ISETP.LT.OR P6, PT, R41, 0x2, !P0 ;  /* 0x000000022900780c */ /* 0x000fc600047c1670 */
[----:B------:R-:W-:Y:S01]  /*d850*/  @!P3 STG.E.U8 desc[UR14][R28.64+0x1], R163 ;  /* 0x000001a31c00b986 */ /* 0x000fe2000c10110e */
[C---:B------:R-:W-:Y:S02]  /*d860*/  ISETP.LT.OR P3, PT, R41.reuse, 0x9, !P1 ;  /* 0x000000092900780c */ /* 0x040fe40004f61670 */
[----:B------:R-:W-:Y:S01]  /*d870*/  ISETP.LT.OR P2, PT, R41, 0xa, !P1 ;  /* 0x0000000a2900780c */ /* 0x000fe20004f41670 */
[----:B------:R-:W-:Y:S01]  /*d880*/  FMUL R158, R158, UR20 ;  /* 0x000000149e9e7c20 */ /* 0x000fe20008400000 */
[----:B------:R-:W-:Y:S01]  /*d890*/  F2FP.SATFINITE.E4M3.F32.PACK_AB_MERGE_C R33, RZ, R162, RZ ;  /* 0x000000a2ff21723e */ /* 0x000fe200048070ff */
[----:B------:R-:W-:Y:S01]  /*d8a0*/  FMUL R157, R157, UR20 ;  /* 0x000000149d9d7c20 */ /* 0x000fe20008400000 */
[----:B------:R-:W-:Y:S01]  /*d8b0*/  F2FP.SATFINITE.E4M3.F32.PACK_AB_MERGE_C R161, RZ, R161, RZ ;  /* 0x000000a1ffa1723e */ /* 0x000fe200048070ff */
[----:B------:R-:W-:Y:S01]  /*d8c0*/  FMUL R156, R156, UR20 ;  /* 0x000000149c9c7c20 */ /* 0x000fe20008400000 */
[----:B0-----:R-:W-:Y:S01]  /*d8d0*/  F2FP.SATFINITE.E4M3.F32.PACK_AB_MERGE_C R25, RZ, R160, RZ ;  /* 0x000000a0ff19723e */ /* 0x001fe200048070ff */
[----:B------:R-:W-:Y:S01]  /*d8e0*/  @!P5 STG.E.U8 desc[UR14][R30.64], R33 ;  /* 0x000000211e00d986 */ /* 0x000fe2000c10110e */
[----:B------:R-:W-:-:S02]  /*d8f0*/  F2FP.SATFINITE.E4M3.F32.PACK_AB_MERGE_C R159, RZ, R159, RZ ;  /* 0x0000009fff9f723e */ /* 0x000fc400048070ff */
[C---:B------:R-:W-:Y:S01]  /*d900*/  ISETP.LT.OR P5, PT, R41.reuse, 0x9, !P0 ;  /* 0x000000092900780c */ /* 0x040fe200047a1670 */
[----:B------:R-:W-:Y:S01]  /*d910*/  @!P6 STG.E.U8 desc[UR14][R30.64+0x1], R161 ;  /* 0x000001a11e00e986 */ /* 0x000fe2000c10110e */
[----:B------:R-:W-:-:S03]  /*d920*/  ISETP.LT.OR P6, PT, R41, 0xa, !P0 ;  /* 0x0000000a2900780c */ /* 0x000fc600047c1670 */
[----:B------:R0:W-:Y:S01]  /*d930*/  @!P3 STG.E.U8 desc[UR14][R28.64+0x8], R25 ;  /* 0x000008191c00b986 */ /* 0x0001e2000c10110e */
[----:B------:R-:W-:-:S03]  /*d940*/  ISETP.LT.OR P3, PT, R41, 0x11, !P1 ;  /* 0x000000112900780c */ /* 0x000fc60004f61670 */
[----:B------:R-:W-:Y:S01]  /*d950*/  @!P2 STG.E.U8 desc[UR14][R28.64+0x9], R159 ;  /* 0x0000099f1c00a986 */ /* 0x000fe2000c10110e */
[----:B------:R-:W-:Y:S01]  /*d960*/  ISETP.LT.OR P2, PT, R41, 0x12, !P1 ;  /* 0x000000122900780c */ /* 0x000fe20004f41670 */
[----:B------:R-:W-:Y:S01]  /*d970*/  FMUL R155, R155, UR20 ;  /* 0x000000149b9b7c20 */ /* 0x000fe20008400000 */
[----:B------:R-:W-:Y:S01]  /*d980*/  F2FP.SATFINITE.E4M3.F32.PACK_AB_MERGE_C R27, RZ, R158, RZ ;  /* 0x0000009eff1b723e */ /* 0x000fe200048070ff */
[----:B------:R-:W-:Y:S01]  /*d990*/  FMUL R154, R154, UR20 ;  /* 0x000000149a9a7c20 */ /* 0x000fe20008400000 */
[----:B------:R-:W-:Y:S01]  /*d9a0*/  F2FP.SATFINITE.E4M3.F32.PACK_AB_MERGE_C R157, RZ, R157, RZ ;  /* 0x0000009dff9d723e */ /* 0x000fe200048070ff */
[----:B------:R-:W-:Y:S01]  /*d9b0*/  FMUL R153, R153, UR20 ;  /* 0x0000001499997c20 */ /* 0x000fe20008400000 */
        /* <DEDUP_REMOVED lines=25> */
[----:B------:R1:W-:Y:S01]  /*db50*/  @!P2 STG.E.U8 desc[UR14][R28.64+0x19], R23 ;  /* 0x000019171c00a986 */ /* 0x0003e2000c10110e */
        /* <DEDUP_REMOVED lines=11> */
[----:B------:R0:W-:Y:S01]  /*dc10*/  @!P6 STG.E.U8 desc[UR14][R30.64+0x19], R21 ;  /* 0x000019151e00e986 */ /* 0x0001e2000c10110e */
[----:B------:R-:W-:-:S03]  /*dc20*/  ISETP.LT.OR P6, PT, R41, 0x22, !P0 ;  /* 0x000000222900780c */ /* 0x000fc600047c1670 */
[----:B------:R-:W-:Y:S01]  /*dc30*/  @!P3 STG.E.U8 desc[UR14][R28.64+0x20], R25 ;  /* 0x000020191c00b986 */ /* 0x000fe2000c10110e */
[----:B------:R-:W-:-:S03]  /*dc40*/  ISETP.LT.OR P3, PT, R41, 0x29, !P1 ;  /* 0x000000292900780c */ /* 0x000fc60004f61670 */
[----:B------:R2:W-:Y:S01]  /*dc50*/  @!P2 STG.E.U8 desc[UR14][R28.64+0x21], R19 ;  /* 0x000021131c00a986 */ /* 0x0005e2000c10110e */
[----:B------:R-:W-:Y:S01]  /*dc60*/  ISETP.LT.OR P2, PT, R41, 0x2a, !P1 ;  /* 0x0000002a2900780c */ /* 0x000fe20004f41670 */
[----:B------:R-:W-:Y:S01]  /*dc70*/  FMUL R15, R15, UR20 ;  /* 0x000000140f0f7c20 */ /* 0x000fe20008400000 */
[----:B-1----:R-:W-:Y:S01]  /*dc80*/  F2FP.SATFINITE.E4M3.F32.PACK_AB_MERGE_C R23, RZ, R18, RZ ;  /* 0x00000012ff17723e */ /* 0x002fe200048070ff */
[----:B------:R-:W-:Y:S01]  /*dc90*/  FMUL R14, R14, UR20 ;  /* 0x000000140e0e7c20 */ /* 0x000fe20008400000 */
[----:B------:R-:W-:Y:S01]  /*dca0*/  F2FP.SATFINITE.E4M3.F32.PACK_AB_MERGE_C R17, RZ, R17, RZ ;  /* 0x00000011ff11723e */ /* 0x000fe200048070ff */
[----:B------:R-:W-:Y:S01]  /*dcb0*/  FMUL R13, R13, UR20 ;  /* 0x000000140d0d7c20 */ /* 0x000fe20008400000 */
[----:B0-----:R-:W-:Y:S01]  /*dcc0*/  F2FP.SATFINITE.E4M3.F32.PACK_AB_MERGE_C R21, RZ, R16, RZ ;  /* 0x00000010ff15723e */ /* 0x001fe200048070ff */
[----:B------:R-:W-:Y:S01]  /*dcd0*/  @!P5 STG.E.U8 desc[UR14][R30.64+0x20], R23 ;  /* 0x000020171e00d986 */ /* 0x000fe2000c10110e */
[----:B------:R-:W-:Y:S02]  /*dce0*/  F2FP.SATFINITE.E4M3.F32.PACK_AB_MERGE_C R15, RZ, R15, RZ ;  /* 0x0000000fff0f723e */ /* 0x000fe400048070ff */
[C---:B------:R-:W-:Y:S01]  /*dcf0*/  ISETP.LT.OR P5, PT, R41.reuse, 0x29, !P0 ;  /* 0x000000292900780c */ /* 0x040fe200047a1670 */
[----:B------:R-:W-:Y:S01]  /*dd00*/  @!P6 STG.E.U8 desc[UR14][R30.64+0x21], R17 ;  /* 0x000021111e00e986 */ /* 0x000fe2000c10110e */
[----:B------:R-:W-:-:S03]  /*dd10*/  ISETP.LT.OR P6, PT, R41, 0x2a, !P0 ;  /* 0x0000002a2900780c */ /* 0x000fc600047c1670 */
[----:B------:R-:W-:Y:S01]  /*dd20*/  @!P3 STG.E.U8 desc[UR14][R28.64+0x28], R21 ;  /* 0x000028151c00b986 */ /* 0x000fe2000c10110e */
[C---:B------:R-:W-:Y:S01]  /*dd30*/  ISETP.LT.OR P3, PT, R41.reuse, 0x31, !P1 ;  /* 0x000000312900780c */ /* 0x040fe20004f61670 */
[----:B------:R-:W-:Y:S02]  /*dd40*/  FMUL R12, R12, UR20 ;  /* 0x000000140c0c7c20 */ /* 0x000fe40008400000 */
[----:B------:R0:W-:Y:S01]  /*dd50*/  @!P2 STG.E.U8 desc[UR14][R28.64+0x29], R15 ;  /* 0x0000290f1c00a986 */ /* 0x0001e2000c10110e */
[----:B------:R-:W-:Y:S01]  /*dd60*/  ISETP.LT.OR P2, PT, R41, 0x32, !P1 ;  /* 0x000000322900780c */ /* 0x000fe20004f41670 */
[----:B------:R-:W-:Y:S01]  /*dd70*/  FMUL R11, R11, UR20 ;  /* 0x000000140b0b7c20 */ /* 0x000fe20008400000 */
[----:B--2---:R-:W-:Y:S01]  /*dd80*/  F2FP.SATFINITE.E4M3.F32.PACK_AB_MERGE_C R19, RZ, R14, RZ ;  /* 0x0000000eff13723e */ /* 0x004fe200048070ff */
[----:B------:R-:W2:Y:S01]  /*dd90*/  LDL.LU R222, [R1+0x18] ;  /* 0x0000180001de7983 */ /* 0x000ea20000300800 */
[----:B------:R-:W-:Y:S02]  /*dda0*/  F2FP.SATFINITE.E4M3.F32.PACK_AB_MERGE_C R13, RZ, R13, RZ ;  /* 0x0000000dff0d723e */ /* 0x000fe400048070ff */
[----:B------:R-:W-:Y:S01]  /*ddb0*/  F2FP.SATFINITE.E4M3.F32.PACK_AB_MERGE_C R11, RZ, R11, RZ ;  /* 0x0000000bff0b723e */ /* 0x000fe200048070ff */
[----:B------:R-:W-:Y:S01]  /*ddc0*/  @!P5 STG.E.U8 desc[UR14][R30.64+0x28], R19 ;  /* 0x000028131e00d986 */ /* 0x000fe2000c10110e */
[----:B0-----:R-:W-:-:S03]  /*ddd0*/  F2FP.SATFINITE.E4M3.F32.PACK_AB_MERGE_C R15, RZ, R12, RZ ;  /* 0x0000000cff0f723e */ /* 0x001fc600048070ff */
[----:B------:R0:W-:Y:S01]  /*dde0*/  @!P6 STG.E.U8 desc[UR14][R30.64+0x29], R13 ;  /* 0x0000290d1e00e986 */ /* 0x0001e2000c10110e */
[C---:B------:R-:W-:Y:S02]  /*ddf0*/  ISETP.LT.OR P5, PT, R41.reuse, 0x31, !P0 ;  /* 0x000000312900780c */ /* 0x040fe400047a1670 */
[C---:B------:R-:W-:Y:S01]  /*de00*/  ISETP.LT.OR P6, PT, R41.reuse, 0x32, !P0 ;  /* 0x000000322900780c */ /* 0x040fe200047c1670 */
[----:B------:R-:W-:Y:S01]  /*de10*/  @!P3 STG.E.U8 desc[UR14][R28.64+0x30], R15 ;  /* 0x0000300f1c00b986 */ /* 0x000fe2000c10110e */
[----:B------:R-:W-:Y:S01]  /*de20*/  ISETP.LT.OR P3, PT, R41, 0x39, !P1 ;  /* 0x000000392900780c */ /* 0x000fe20004f61670 */
[----:B------:R-:W-:Y:S01]  /*de30*/  FMUL R10, R10, UR20 ;  /* 0x000000140a0a7c20 */ /* 0x000fe20008400000 */
[----:B------:R-:W-:Y:S01]  /*de40*/  FMUL R9, R9, UR20 ;  /* 0x0000001409097c20 */ /* 0x000fe20008400000 */
[----:B------:R-:W2:Y:S01]  /*de50*/  LDL.LU R223, [R1+0x14] ;  /* 0x0000140001df7983 */ /* 0x000ea20000300800 */
[----:B------:R-:W-:-:S03]  /*de60*/  FMUL R8, R8, UR20 ;  /* 0x0000001408087c20 */ /* 0x000fc60008400000 */
[----:B------:R-:W2:Y:S01]  /*de70*/  LDL.LU R221, [R1+0x10] ;  /* 0x0000100001dd7983 */ /* 0x000ea20000300800 */
[----:B------:R-:W-:-:S03]  /*de80*/  F2FP.SATFINITE.E4M3.F32.PACK_AB_MERGE_C R17, RZ, R10, RZ ;  /* 0x0000000aff11723e */ /* 0x000fc600048070ff */
[----:B------:R-:W2:Y:S01]  /*de90*/  LDL.LU R220, [R1+0xc] ;  /* 0x00000c0001dc7983 */ /* 0x000ea20000300800 */
[----:B------:R-:W-:Y:S01]  /*dea0*/  F2FP.SATFINITE.E4M3.F32.PACK_AB_MERGE_C R9, RZ, R9, RZ ;  /* 0x00000009ff09723e */ /* 0x000fe200048070ff */
[----:B------:R-:W-:Y:S01]  /*deb0*/  FMUL R7, R7, UR20 ;  /* 0x0000001407077c20 */ /* 0x000fe20008400000 */
[----:B0-----:R-:W-:Y:S01]  /*dec0*/  F2FP.SATFINITE.E4M3.F32.PACK_AB_MERGE_C R13, RZ, R8, RZ ;  /* 0x00000008ff0d723e */ /* 0x001fe200048070ff */
[----:B------:R0:W-:Y:S01]  /*ded0*/  @!P2 STG.E.U8 desc[UR14][R28.64+0x31], R11 ;  /* 0x0000310b1c00a986 */ /* 0x0001e2000c10110e */
[----:B------:R-:W-:Y:S01]  /*dee0*/  ISETP.LT.OR P2, PT, R41, 0x3a, !P1 ;  /* 0x0000003a2900780c */ /* 0x000fe20004f41670 */
[----:B-----5:R-:W-:Y:S01]  /*def0*/  FMUL R2, R2, UR20 ;  /* 0x0000001402027c20 */ /* 0x020fe20008400000 */
[----:B------:R-:W-:Y:S01]  /*df00*/  F2FP.SATFINITE.E4M3.F32.PACK_AB_MERGE_C R7, RZ, R7, RZ ;  /* 0x00000007ff07723e */ /* 0x000fe200048070ff */
[----:B------:R-:W-:Y:S01]  /*df10*/  @!P5 STG.E.U8 desc[UR14][R30.64+0x30], R17 ;  /* 0x000030111e00d986 */ /* 0x000fe2000c10110e */
[----:B------:R-:W-:Y:S01]  /*df20*/  FMUL R3, R3, UR20 ;  /* 0x0000001403037c20 */ /* 0x000fe20008400000 */
[----:B------:R-:W-:Y:S01]  /*df30*/  FMUL R4, R4, UR20 ;  /* 0x0000001404047c20 */ /* 0x000fe20008400000 */
[C---:B------:R-:W-:Y:S01]  /*df40*/  ISETP.LT.OR P5, PT, R41.reuse, 0x39, !P0 ;  /* 0x000000392900780c */ /* 0x040fe200047a1670 */
[----:B------:R1:W-:Y:S01]  /*df50*/  @!P6 STG.E.U8 desc[UR14][R30.64+0x31], R9 ;  /* 0x000031091e00e986 */ /* 0x0003e2000c10110e */
[----:B------:R-:W-:Y:S01]  /*df60*/  ISETP.LT.OR P6, PT, R41, 0x3a, !P0 ;  /* 0x0000003a2900780c */ /* 0x000fe200047c1670 */
[----:B------:R-:W-:Y:S01]  /*df70*/  FMUL R6, R6, UR20 ;  /* 0x0000001406067c20 */ /* 0x000fe20008400000 */
[----:B------:R-:W-:Y:S01]  /*df80*/  FMUL R5, R5, UR20 ;  /* 0x0000001405057c20 */ /* 0x000fe20008400000 */
[----:B------:R3:W-:Y:S01]  /*df90*/  @!P3 STG.E.U8 desc[UR14][R28.64+0x38], R13 ;  /* 0x0000380d1c00b986 */ /* 0x0007e2000c10110e */
[----:B------:R-:W-:Y:S01]  /*dfa0*/  ISETP.LT.OR P3, PT, R41, 0x41, !P1 ;  /* 0x000000412900780c */ /* 0x000fe20004f61670 */
[----:B------:R-:W-:Y:S01]  /*dfb0*/  FMUL R0, R0, UR20 ;  /* 0x0000001400007c20 */ /* 0x000fe20008400000 */
[----:B0-----:R-:W-:Y:S01]  /*dfc0*/  F2FP.SATFINITE.E4M3.F32.PACK_AB_MERGE_C R11, RZ, R6, RZ ;  /* 0x00000006ff0b723e */ /* 0x001fe200048070ff */
[----:B------:R-:W2:Y:S01]  /*dfd0*/  LDL.LU R224, [R1+0x1c] ;  /* 0x00001c0001e07983 */ /* 0x000ea20000300800 */
[----:B------:R-:W-:-:S03]  /*dfe0*/  F2FP.SATFINITE.E4M3.F32.PACK_AB_MERGE_C R5, RZ, R5, RZ ;  /* 0x00000005ff05723e */ /* 0x000fc600048070ff */
[----:B------:R0:W-:Y:S01]  /*dff0*/  @!P2 STG.E.U8 desc[UR14][R28.64+0x39], R7 ;  /* 0x000039071c00a986 */ /* 0x0001e2000c10110e */
[----:B-1----:R-:W-:Y:S01]  /*e000*/  F2FP.SATFINITE.E4M3.F32.PACK_AB_MERGE_C R9, RZ, R4, RZ ;  /* 0x00000004ff09723e */ /* 0x002fe200048070ff */
[----:B------:R-:W-:Y:S01]  /*e010*/  FMUL R4, R226, UR20 ;  /* 0x00000014e2047c20 */ /* 0x000fe20008400000 */
[----:B------:R-:W-:Y:S01]  /*e020*/  ISETP.LT.OR P2, PT, R41, 0x42, !P1 ;  /* 0x000000422900780c */ /* 0x000fe20004f41670 */
[----:B------:R-:W-:Y:S01]  /*e030*/  @!P5 STG.E.U8 desc[UR14][R30.64+0x38], R11 ;  /* 0x0000380b1e00d986 */ /* 0x000fe2000c10110e */
[----:B---3--:R-:W-:Y:S01]  /*e040*/  F2FP.SATFINITE.E4M3.F32.PACK_AB_MERGE_C R13, RZ, R2, RZ ;  /* 0x00000002ff0d723e */ /* 0x008fe200048070ff */
[----:B----4-:R-:W-:Y:S01]  /*e050*/  FMUL R2, R225, UR20 ;  /* 0x00000014e1027c20 */ /* 0x010fe20008400000 */
[----:B------:R-:W-:Y:S01]  /*e060*/  ISETP.LT.OR P5, PT, R41, 0x41, !P0 ;  /* 0x000000412900780c */ /* 0x000fe200047a1670 */
[----:B------:R-:W3:Y:S01]  /*e070*/  LDL.LU R225, [R1+0x20] ;  /* 0x0000200001e17983 */ /* 0x000ee20000300800 */
[----:B0-----:R-:W-:Y:S01]  /*e080*/  F2FP.SATFINITE.E4M3.F32.PACK_AB_MERGE_C R7, RZ, R3, RZ ;  /* 0x00000003ff07723e */ /* 0x001fe200048070ff */
[----:B------:R-:W-:-:S02]  /*e090*/  FMUL R3, R227, UR20 ;  /* 0x00000014e3037c20 */ /* 0x000fc40008400000 */
[----:B------:R0:W-:Y:S01]  /*e0a0*/  @!P6 STG.E.U8 desc[UR14][R30.64+0x39], R5 ;  /* 0x000039051e00e986 */ /* 0x0001e2000c10110e */
[----:B------:R-:W-:-:S03]  /*e0b0*/  ISETP.LT.OR P6, PT, R41, 0x42, !P0 ;  /* 0x000000422900780c */ /* 0x000fc600047c1670 */
[----:B------:R-:W4:Y:S04]  /*e0c0*/  LDL.LU R227, [R1+0x24] ;  /* 0x0000240001e37983 */ /* 0x000f280000300800 */
[----:B------:R-:W4:Y:S04]  /*e0d0*/  LDL.LU R226, [R1+0x28] ;  /* 0x0000280001e27983 */ /* 0x000f280000300800 */
[----:B------:R-:W-:Y:S01]  /*e0e0*/  @!P3 STG.E.U8 desc[UR14][R28.64+0x40], R9 ;  /* 0x000040091c00b986 */ /* 0x000fe2000c10110e */
[C---:B------:R-:W-:Y:S02]  /*e0f0*/  ISETP.LT.OR P3, PT, R41.reuse, 0x49, !P1 ;  /* 0x000000492900780c */ /* 0x040fe40004f61670 */
[----:B0-----:R-:W-:Y:S01]  /*e100*/  F2FP.SATFINITE.E4M3.F32.PACK_AB_MERGE_C R5, RZ, R0, RZ ;  /* 0x00000000ff05723e */ /* 0x001fe200048070ff */
[----:B------:R0:W-:Y:S01]  /*e110*/  @!P2 STG.E.U8 desc[UR14][R28.64+0x41], R7 ;  /* 0x000041071c00a986 */ /* 0x0001e2000c10110e */
[----:B------:R-:W-:-:S03]  /*e120*/  ISETP.LT.OR P2, PT, R41, 0x4a, !P1 ;  /* 0x0000004a2900780c */ /* 0x000fc60004f41670 */
[----:B------:R-:W-:Y:S01]  /*e130*/  @!P5 STG.E.U8 desc[UR14][R30.64+0x40], R13 ;  /* 0x0000400d1e00d986 */ /* 0x000fe2000c10110e */
[----:B------:R-:W-:-:S03]  /*e140*/  ISETP.LT.OR P5, PT, R41, 0x49, !P0 ;  /* 0x000000492900780c */ /* 0x000fc600047a1670 */
[----:B------:R1:W-:Y:S01]  /*e150*/  @!P6 STG.E.U8 desc[UR14][R30.64+0x41], R5 ;  /* 0x000041051e00e986 */ /* 0x0003e2000c10110e */
[----:B0-----:R-:W-:Y:S02]  /*e160*/  F2FP.SATFINITE.E4M3.F32.PACK_AB_MERGE_C R7, RZ, R2, RZ ;  /* 0x00000002ff07723e */ /* 0x001fe400048070ff */
[----:B------:R-:W-:-:S03]  /*e170*/  ISETP.LT.OR P6, PT, R41, 0x4a, !P0 ;  /* 0x0000004a2900780c */ /* 0x000fc600047c1670 */
[----:B------:R0:W-:Y:S01]  /*e180*/  @!P3 STG.E.U8 desc[UR14][R28.64+0x48], R7 ;  /* 0x000048071c00b986 */ /* 0x0001e2000c10110e */
[----:B------:R-:W-:Y:S02]  /*e190*/  ISETP.LT.OR P3, PT, R41, 0x51, !P1 ;  /* 0x000000512900780c */ /* 0x000fe40004f61670 */
[----:B------:R-:W-:Y:S02]  /*e1a0*/  F2FP.SATFINITE.E4M3.F32.PACK_AB_MERGE_C R9, RZ, R3, RZ ;  /* 0x00000003ff09723e */ /* 0x000fe400048070ff */
[----:B------:R-:W-:-:S03]  /*e1b0*/  F2FP.SATFINITE.E4M3.F32.PACK_AB_MERGE_C R11, RZ, R4, RZ ;  /* 0x00000004ff0b723e */ /* 0x000fc600048070ff */
[----:B------:R0:W-:Y:S04]  /*e1c0*/  @!P2 STG.E.U8 desc[UR14][R28.64+0x49], R9 ;  /* 0x000049091c00a986 */ /* 0x0001e8000c10110e */
[----:B------:R-:W-:Y:S01]  /*e1d0*/  @!P5 STG.E.U8 desc[UR14][R30.64+0x48], R11 ;  /* 0x0000480b1e00d986 */ /* 0x000fe2000c10110e */
[----:B--2---:R-:W-:Y:S01]  /*e1e0*/  FMUL R2, R221, UR20 ;  /* 0x00000014dd027c20 */ /* 0x004fe20008400000 */
[----:B------:R-:W-:Y:S02]  /*e1f0*/  FMUL R0, R220, UR20 ;  /* 0x00000014dc007c20 */ /* 0x000fe40008400000 */
[----:B------:R-:W2:Y:S04]  /*e200*/  LDL.LU R220, [R1+0x2c] ;  /* 0x00002c0001dc7983 */ /* 0x000ea80000300800 */
[----:B------:R-:W2:Y:S01]  /*e210*/  LDL.LU R221, [R1+0x30] ;  /* 0x0000300001dd7983 */ /* 0x000ea20000300800 */
[----:B-1----:R-:W-:Y:S01]  /*e220*/  F2FP.SATFINITE.E4M3.F32.PACK_AB_MERGE_C R5, RZ, R0, RZ ;  /* 0x00000000ff05723e */ /* 0x002fe200048070ff */
[----:B------:R-:W-:Y:S01]  /*e230*/  FMUL R0, R222, UR20 ;  /* 0x00000014de007c20 */ /* 0x000fe20008400000 */
[----:B------:R-:W-:Y:S01]  /*e240*/  FMUL R3, R223, UR20 ;  /* 0x00000014df037c20 */ /* 0x000fe20008400000 */
[----:B0-----:R-:W-:Y:S01]  /*e250*/  F2FP.SATFINITE.E4M3.F32.PACK_AB_MERGE_C R7, RZ, R2, RZ ;  /* 0x00000002ff07723e */ /* 0x001fe200048070ff */
[----:B------:R-:W2:Y:S02]  /*e260*/  LDL.LU R223, [R1+0x34] ;  /* 0x0000340001df7983 */ /* 0x000ea40000300800 */
[----:B------:R-:W-:-:S02]  /*e270*/  F2FP.SATFINITE.E4M3.F32.PACK_AB_MERGE_C R13, RZ, R0, RZ ;  /* 0x00000000ff0d723e */ /* 0x000fc400048070ff */
[----:B------:R-:W2:Y:S01]  /*e280*/  LDL.LU R222, [R1+0x38] ;  /* 0x0000380001de7983 */ /* 0x000ea20000300800 */
[----:B------:R-:W-:Y:S01]  /*e290*/  F2FP.SATFINITE.E4M3.F32.PACK_AB_MERGE_C R9, RZ, R3, RZ ;  /* 0x00000003ff09723e */ /* 0x000fe200048070ff */
[----:B------:R-:W-:Y:S02]  /*e2a0*/  FMUL R2, R224, UR20 ;  /* 0x00000014e0027c20 */ /* 0x000fe40008400000 */
[----:B------:R-:W2:Y:S04]  /*e2b0*/  LDL.LU R224, [R1+0x3c] ;  /* 0x00003c0001e07983 */ /* 0x000ea80000300800 */
[----:B------:R-:W-:Y:S01]  /*e2c0*/  @!P6 STG.E.U8 desc[UR14][R30.64+0x49], R5 ;  /* 0x000049051e00e986 */ /* 0x000fe2000c10110e */
[----:B---3--:R-:W-:-:S03]  /*e2d0*/  FMUL R0, R225, UR20 ;  /* 0x00000014e1007c20 */ /* 0x008fc60008400000 */
[----:B------:R0:W-:Y:S04]  /*e2e0*/  @!P3 STG.E.U8 desc[UR14][R28.64+0x50], R7 ;  /* 0x000050071c00b986 */ /* 0x0001e8000c10110e */
[----:B------:R-:W3:Y:S01]  /*e2f0*/  LDL.LU R225, [R1+0x40] ;  /* 0x0000400001e17983 */ /* 0x000ee20000300800 */
[----:B----4-:R-:W-:-:S03]  /*e300*/  FMUL R3, R227, UR20 ;  /* 0x00000014e3037c20 */ /* 0x010fc60008400000 */
[----:B------:R-:W4:Y:S01]  /*e310*/  LDL.LU R227, [R1+0x44] ;  /* 0x0000440001e37983 */ /* 0x000f220000300800 */
[----:B0-----:R-:W-:Y:S01]  /*e320*/  F2FP.SATFINITE.E4M3.F32.PACK_AB_MERGE_C R7, RZ, R0, RZ ;  /* 0x00000000ff07723e */ /* 0x001fe200048070ff */
[----:B------:R-:W-:Y:S02]  /*e330*/  FMUL R0, R226, UR20 ;  /* 0x00000014e2007c20 */ /* 0x000fe40008400000 */
[----:B------:R-:W4:Y:S01]  /*e340*/  LDL.LU R226, [R1+0x48] ;  /* 0x0000480001e27983 */ /* 0x000f220000300800 */
[C---:B------:R-:W-:Y:S02]  /*e350*/  ISETP.LT.OR P2, PT, R41.reuse, 0x52, !P1 ;  /* 0x000000522900780c */ /* 0x040fe40004f41670 */
[C---:B------:R-:W-:Y:S01]  /*e360*/  ISETP.LT.OR P6, PT, R41.reuse, 0x52, !P0 ;  /* 0x000000522900780c */ /* 0x040fe200047c1670 */
[----:B------:R-:W4:Y:S01]  /*e370*/  LDL.LU R218, [R1+0x4c] ;  /* 0x00004c0001da7983 */ /* 0x000f220000300800 */
[----:B------:R-:W-:Y:S02]  /*e380*/  F2FP.SATFINITE.E4M3.F32.PACK_AB_MERGE_C R5, RZ, R2, RZ ;  /* 0x00000002ff05723e */ /* 0x000fe400048070ff */
[----:B------:R-:W-:-:S02]  /*e390*/  ISETP.LT.OR P5, PT, R41, 0x51, !P0 ;  /* 0x000000512900780c */ /* 0x000fc400047a1670 */
[----:B------:R-:W-:Y:S02]  /*e3a0*/  F2FP.SATFINITE.E4M3.F32.PACK_AB_MERGE_C R11, RZ, R0, RZ ;  /* 0x00000000ff0b723e */ /* 0x000fe400048070ff */
[----:B------:R-:W-:-:S03]  /*e3b0*/  ISETP.LT.OR P3, PT, R41, 0x59, !P1 ;  /* 0x000000592900780c */ /* 0x000fc60004f61670 */
[----:B------:R0:W-:Y:S01]  /*e3c0*/  @!P2 STG.E.U8 desc[UR14][R28.64+0x51], R9 ;  /* 0x000051091c00a986 */ /* 0x0001e2000c10110e */
[----:B------:R-:W-:-:S03]  /*e3d0*/  ISETP.LT.OR P2, PT, R41, 0x5a, !P1 ;  /* 0x0000005a2900780c */ /* 0x000fc60004f41670 */
[----:B------:R1:W-:Y:S01]  /*e3e0*/  @!P6 STG.E.U8 desc[UR14][R30.64+0x51], R5 ;  /* 0x000051051e00e986 */ /* 0x0003e2000c10110e */
[----:B------:R-:W-:-:S03]  /*e3f0*/  ISETP.LT.OR P6, PT, R41, 0x5a, !P0 ;  /* 0x0000005a2900780c */ /* 0x000fc600047c1670 */
[----:B------:R-:W-:Y:S01]  /*e400*/  @!P5 STG.E.U8 desc[UR14][R30.64+0x50], R13 ;  /* 0x0000500d1e00d986 */ /* 0x000fe2000c10110e */
[----:B0-----:R-:W-:-:S03]  /*e410*/  F2FP.SATFINITE.E4M3.F32.PACK_AB_MERGE_C R9, RZ, R3, RZ ;  /* 0x00000003ff09723e */ /* 0x001fc600048070ff */
[----:B------:R0:W-:Y:S04]  /*e420*/  @!P3 STG.E.U8 desc[UR14][R28.64+0x58], R7 ;  /* 0x000058071c00b986 */ /* 0x0001e8000c10110e */
[----:B------:R0:W-:Y:S01]  /*e430*/  @!P2 STG.E.U8 desc[UR14][R28.64+0x59], R9 ;  /* 0x000059091c00a986 */ /* 0x0001e2000c10110e */
[----:B--2---:R-:W-:-:S03]  /*e440*/  FMUL R0, R220, UR20 ;  /* 0x00000014dc007c20 */ /* 0x004fc60008400000 */
[----:B------:R-:W2:Y:S01]  /*e450*/  LDL.LU R220, [R1+0x50] ;  /* 0x0000500001dc7983 */ /* 0x000ea20000300800 */
[----:B------:R-:W-:-:S03]  /*e460*/  FMUL R2, R221, UR20 ;  /* 0x00000014dd027c20 */ /* 0x000fc60008400000 */
[----:B------:R-:W2:Y:S01]  /*e470*/  LDL.LU R221, [R1+0x54] ;  /* 0x0000540001dd7983 */ /* 0x000ea20000300800 */
[----:B-1----:R-:W-:Y:S01]  /*e480*/  F2FP.SATFINITE.E4M3.F32.PACK_AB_MERGE_C R5, RZ, R0, RZ ;  /* 0x00000000ff05723e */ /* 0x002fe200048070ff */
[----:B------:R-:W-:Y:S02]  /*e490*/  FMUL R3, R223, UR20 ;  /* 0x00000014df037c20 */ /* 0x000fe40008400000 */
[----:B------:R-:W2:Y:S01]  /*e4a0*/  LDL.LU R223, [R1+0x58] ;  /* 0x0000580001df7983 */ /* 0x000ea20000300800 */
[----:B0-----:R-:W-:Y:S01]  /*e4b0*/  F2FP.SATFINITE.E4M3.F32.PACK_AB_MERGE_C R7, RZ, R2, RZ ;  /* 0x00000002ff07723e */ /* 0x001fe200048070ff */
[----:B------:R-:W-:Y:S01]  /*e4c0*/  FMUL R4, R222, UR20 ;  /* 0x00000014de047c20 */ /* 0x000fe20008400000 */
[----:B------:R-:W-:Y:S01]  /*e4d0*/  F2FP.SATFINITE.E4M3.F32.PACK_AB_MERGE_C R9, RZ, R3, RZ ;  /* 0x00000003ff09723e */ /* 0x000fe200048070ff */
[----:B------:R-:W2:Y:S01]  /*e4e0*/  LDL.LU R222, [R1+0x5c] ;  /* 0x00005c0001de7983 */ /* 0x000ea20000300800 */
[----:B------:R-:W-:-:S03]  /*e4f0*/  FMUL R0, R224, UR20 ;  /* 0x00000014e0007c20 */ /* 0x000fc60008400000 */
[----:B------:R0:W-:Y:S04]  /*e500*/  @!P6 STG.E.U8 desc[UR14][R30.64+0x59], R5 ;  /* 0x000059051e00e986 */ /* 0x0001e8000c10110e */
[----:B------:R-:W2:Y:S01]  /*e510*/  LDL.LU R224, [R1+0x60] ;  /* 0x0000600001e07983 */ /* 0x000ea20000300800 */
[----:B0-----:R-:W-:Y:S01]  /*e520*/  F2FP.SATFINITE.E4M3.F32.PACK_AB_MERGE_C R5, RZ, R0, RZ ;  /* 0x00000000ff05723e */ /* 0x001fe200048070ff */
[----:B---3--:R-:W-:Y:S02]  /*e530*/  FMUL R2, R225, UR20 ;  /* 0x00000014e1027c20 */ /* 0x008fe40008400000 */
[----:B------:R-:W3:Y:S01]  /*e540*/  LDL.LU R225, [R1+0x64] ;  /* 0x0000640001e17983 */ /* 0x000ee20000300800 */
[----:B----4-:R-:W-:-:S03]  /*e550*/  FMUL R3, R227, UR20 ;  /* 0x00000014e3037c20 */ /* 0x010fc60008400000 */
[----:B------:R-:W4:Y:S01]  /*e560*/  LDL.LU R227, [R1+0x68] ;  /* 0x0000680001e37983 */ /* 0x000f220000300800 */
[----:B------:R-:W-:-:S03]  /*e570*/  FMUL R0, R226, UR20 ;  /* 0x00000014e2007c20 */ /* 0x000fc60008400000 */
[----:B------:R-:W4:Y:S01]  /*e580*/  LDL.LU R226, [R1+0x6c] ;  /* 0x00006c0001e27983 */ /* 0x000f220000300800 */
[C---:B------:R-:W-:Y:S02]  /*e590*/  ISETP.LT.OR P5, PT, R41.reuse, 0x59, !P0 ;  /* 0x000000592900780c */ /* 0x040fe400047a1670 */
[C---:B------:R-:W-:Y:S02]  /*e5a0*/  ISETP.LT.OR P2, PT, R41.reuse, 0x62, !P1 ;  /* 0x000000622900780c */ /* 0x040fe40004f41670 */
[C---:B------:R-:W-:Y:S02]  /*e5b0*/  ISETP.LT.OR P3, PT, R41.reuse, 0x61, !P1 ;  /* 0x000000612900780c */ /* 0x040fe40004f61670 */
[----:B------:R-:W-:-:S07]  /*e5c0*/  ISETP.LT.OR P6, PT, R41, 0x62, !P0 ;  /* 0x000000622900780c */ /* 0x000fce00047c1670 */
[----:B------:R-:W-:Y:S01]  /*e5d0*/  @!P5 STG.E.U8 desc[UR14][R30.64+0x58], R11 ;  /* 0x0000580b1e00d986 */ /* 0x000fe2000c10110e */
[----:B------:R-:W-:-:S03]  /*e5e0*/  ISETP.LT.OR P5, PT, R41, 0x61, !P0 ;  /* 0x000000612900780c */ /* 0x000fc600047a1670 */
[----:B------:R0:W-:Y:S01]  /*e5f0*/  @!P2 STG.E.U8 desc[UR14][R28.64+0x61], R9 ;  /* 0x000061091c00a986 */ /* 0x0001e2000c10110e */
[----:B------:R-:W-:-:S03]  /*e600*/  ISETP.LT.OR P2, PT, R41, 0x6a, !P1 ;  /* 0x0000006a2900780c */ /* 0x000fc60004f41670 */
[----:B------:R1:W-:Y:S01]  /*e610*/  @!P3 STG.E.U8 desc[UR14][R28.64+0x60], R7 ;  /* 0x000060071c00b986 */ /* 0x0003e2000c10110e */
[----:B------:R-:W-:Y:S02]  /*e620*/  ISETP.LT.OR P3, PT, R41, 0x69, !P1 ;  /* 0x000000692900780c */ /* 0x000fe40004f61670 */
[----:B------:R-:W-:Y:S01]  /*e630*/  F2FP.SATFINITE.E4M3.F32.PACK_AB_MERGE_C R13, RZ, R4, RZ ;  /* 0x00000004ff0d723e */ /* 0x000fe200048070ff */
[----:B------:R1:W-:Y:S01]  /*e640*/  @!P6 STG.E.U8 desc[UR14][R30.64+0x61], R5 ;  /* 0x000061051e00e986 */ /* 0x0003e2000c10110e */
[----:B0-----:R-:W-:-:S03]  /*e650*/  F2FP.SATFINITE.E4M3.F32.PACK_AB_MERGE_C R9, RZ, R3, RZ ;  /* 0x00000003ff09723e */ /* 0x001fc600048070ff */
[----:B------:R-:W-:Y:S01]  /*e660*/  @!P5 STG.E.U8 desc[UR14][R30.64+0x60], R13 ;  /* 0x0000600d1e00d986 */ /* 0x000fe2000c10110e */
[----:B-1----:R-:W-:-:S03]  /*e670*/  F2FP.SATFINITE.E4M3.F32.PACK_AB_MERGE_C R7, RZ, R2, RZ ;  /* 0x00000002ff07723e */ /* 0x002fc600048070ff */
[----:B------:R-:W-:Y:S01]  /*e680*/  @!P2 STG.E.U8 desc[UR14][R28.64+0x69], R9 ;  /* 0x000069091c00a986 */ /* 0x000fe2000c10110e */
[C---:B------:R-:W-:Y:S02]  /*e690*/  ISETP.LT.OR P5, PT, R41.reuse, 0x69, !P0 ;  /* 0x000000692900780c */ /* 0x040fe400047a1670 */
[C---:B------:R-:W-:Y:S01]  /*e6a0*/  ISETP.LT.OR P6, PT, R41.reuse, 0x6a, !P0 ;  /* 0x0000006a2900780c */ /* 0x040fe200047c1670 */
[----:B------:R0:W-:Y:S01]  /*e6b0*/  @!P3 STG.E.U8 desc[UR14][R28.64+0x68], R7 ;  /* 0x000068071c00b986 */ /* 0x0001e2000c10110e */
[C---:B------:R-:W-:Y:S01]  /*e6c0*/  ISETP.LT.OR P2, PT, R41.reuse, 0x72, !P1 ;  /* 0x000000722900780c */ /* 0x040fe20004f41670 */
[----:B------:R-:W-:Y:S01]  /*e6d0*/  FMUL R2, R218, UR20 ;  /* 0x00000014da027c20 */ /* 0x000fe20008400000 */
[----:B------:R-:W-:Y:S02]  /*e6e0*/  ISETP.LT.OR P3, PT, R41, 0x71, !P1 ;  /* 0x000000712900780c */ /* 0x000fe40004f61670 */
[----:B------:R-:W-:Y:S02]  /*e6f0*/  F2FP.SATFINITE.E4M3.F32.PACK_AB_MERGE_C R11, RZ, R0, RZ ;  /* 0x00000000ff0b723e */ /* 0x000fe400048070ff */
[----:B------:R-:W-:-:S03]  /*e700*/  F2FP.SATFINITE.E4M3.F32.PACK_AB_MERGE_C R5, RZ, R2, RZ ;  /* 0x00000002ff05723e */ /* 0x000fc600048070ff */
[----:B------:R-:W-:Y:S01]  /*e710*/  @!P5 STG.E.U8 desc[UR14][R30.64+0x68], R11 ;  /* 0x0000680b1e00d986 */ /* 0x000fe2000c10110e */
[----:B------:R-:W-:-:S03]  /*e720*/  ISETP.LT.OR P5, PT, R41, 0x71, !P0 ;  /* 0x000000712900780c */ /* 0x000fc600047a1670 */
[----:B------:R-:W-:Y:S01]  /*e730*/  @!P6 STG.E.U8 desc[UR14][R30.64+0x69], R5 ;  /* 0x000069051e00e986 */ /* 0x000fe2000c10110e */
[----:B------:R-:W-:Y:S01]  /*e740*/  ISETP.LT.OR P6, PT, R41, 0x72, !P0 ;  /* 0x000000722900780c */ /* 0x000fe200047c1670 */
[----:B--2---:R-:W-:Y:S01]  /*e750*/  FMUL R0, R220, UR20 ;  /* 0x00000014dc007c20 */ /* 0x004fe20008400000 */
[----:B------:R-:W-:-:S04]  /*e760*/  FMUL R3, R221, UR20 ;  /* 0x00000014dd037c20 */ /* 0x000fc80008400000 */
[----:B0-----:R-:W-:Y:S02]  /*e770*/  F2FP.SATFINITE.E4M3.F32.PACK_AB_MERGE_C R7, RZ, R0, RZ ;  /* 0x00000000ff07723e */ /* 0x001fe400048070ff */
[----:B------:R-:W-:Y:S01]  /*e780*/  F2FP.SATFINITE.E4M3.F32.PACK_AB_MERGE_C R9, RZ, R3, RZ ;  /* 0x00000003ff09723e */ /* 0x000fe200048070ff */
[----:B------:R-:W-:Y:S02]  /*e790*/  FMUL R0, R223, UR20 ;  /* 0x00000014df007c20 */ /* 0x000fe40008400000 */
[----:B------:R0:W-:Y:S01]  /*e7a0*/  @!P3 STG.E.U8 desc[UR14][R28.64+0x70], R7 ;  /* 0x000070071c00b986 */ /* 0x0001e2000c10110e */
[----:B------:R-:W-:-:S03]  /*e7b0*/  ISETP.LT.OR P3, PT, R41, 0x79, !P0 ;  /* 0x000000792900780c */ /* 0x000fc60004761670 */
[----:B------:R1:W-:Y:S01]  /*e7c0*/  @!P2 STG.E.U8 desc[UR14][R28.64+0x71], R9 ;  /* 0x000071091c00a986 */ /* 0x0003e2000c10110e */
[C---:B------:R-:W-:Y:S02]  /*e7d0*/  ISETP.LT.OR P2, PT, R41.reuse, 0x79, !P1 ;  /* 0x000000792900780c */ /* 0x040fe40004f41670 */
[C---:B------:R-:W-:Y:S02]  /*e7e0*/  ISETP.LT.OR P1, PT, R41.reuse, 0x7a, !P1 ;  /* 0x0000007a2900780c */ /* 0x040fe40004f21670 */
[----:B------:R-:W-:Y:S01]  /*e7f0*/  F2FP.SATFINITE.E4M3.F32.PACK_AB_MERGE_C R13, RZ, R0, RZ ;  /* 0x00000000ff0d723e */ /* 0x000fe200048070ff */
[----:B------:R-:W-:Y:S01]  /*e800*/  FMUL R0, R222, UR20 ;  /* 0x00000014de007c20 */ /* 0x000fe20008400000 */
[----:B------:R-:W-:Y:S01]  /*e810*/  ISETP.LT.OR P0, PT, R41, 0x7a, !P0 ;  /* 0x0000007a2900780c */ /* 0x000fe20004701670 */
[----:B------:R-:W-:-:S03]  /*e820*/  FMUL R2, R224, UR20 ;  /* 0x00000014e0027c20 */ /* 0x000fc60008400000 */
[----:B0-----:R-:W-:Y:S02]  /*e830*/  F2FP.SATFINITE.E4M3.F32.PACK_AB_MERGE_C R7, RZ, R0, RZ ;  /* 0x00000000ff07723e */ /* 0x001fe400048070ff */
[----:B-1----:R-:W-:Y:S01]  /*e840*/  F2FP.SATFINITE.E4M3.F32.PACK_AB_MERGE_C R9, RZ, R2, RZ ;  /* 0x00000002ff09723e */ /* 0x002fe200048070ff */
[----:B---3--:R-:W-:Y:S01]  /*e850*/  FMUL R3, R225, UR20 ;  /* 0x00000014e1037c20 */ /* 0x008fe20008400000 */
[----:B----4-:R-:W-:Y:S01]  /*e860*/  FMUL R4, R227, UR20 ;  /* 0x00000014e3047c20 */ /* 0x010fe20008400000 */
[----:B------:R-:W-:-:S03]  /*e870*/  FMUL R5, R226, UR20 ;  /* 0x00000014e2057c20 */ /* 0x000fc60008400000 */
[----:B------:R-:W-:Y:S02]  /*e880*/  F2FP.SATFINITE.E4M3.F32.PACK_AB_MERGE_C R3, RZ, R3, RZ ;  /* 0x00000003ff03723e */ /* 0x000fe400048070ff */
[----:B------:R-:W-:Y:S02]  /*e890*/  F2FP.SATFINITE.E4M3.F32.PACK_AB_MERGE_C R11, RZ, R4, RZ ;  /* 0x00000004ff0b723e */ /* 0x000fe400048070ff */
[----:B------:R-:W-:Y:S01]  /*e8a0*/  F2FP.SATFINITE.E4M3.F32.PACK_AB_MERGE_C R5, RZ, R5, RZ ;  /* 0x00000005ff05723e */ /* 0x000fe200048070ff */
[----:B------:R0:W-:Y:S04]  /*e8b0*/  @!P5 STG.E.U8 desc[UR14][R30.64+0x70], R13 ;  /* 0x0000700d1e00d986 */ /* 0x0001e8000c10110e */
[----:B------:R0:W-:Y:S04]  /*e8c0*/  @!P6 STG.E.U8 desc[UR14][R30.64+0x71], R7 ;  /* 0x000071071e00e986 */ /* 0x0001e8000c10110e */
[----:B------:R0:W-:Y:S04]  /*e8d0*/  @!P2 STG.E.U8 desc[UR14][R28.64+0x78], R9 ;  /* 0x000078091c00a986 */ /* 0x0001e8000c10110e */
[----:B------:R0:W-:Y:S04]  /*e8e0*/  @!P1 STG.E.U8 desc[UR14][R28.64+0x79], R3 ;  /* 0x000079031c009986 */ /* 0x0001e8000c10110e */
[----:B------:R0:W-:Y:S04]  /*e8f0*/  @!P3 STG.E.U8 desc[UR14][R30.64+0x78], R11 ;  /* 0x0000780b1e00b986 */ /* 0x0001e8000c10110e */
[----:B------:R0:W-:Y:S02]  /*e900*/  @!P0 STG.E.U8 desc[UR14][R30.64+0x79], R5 ;  /* 0x000079051e008986 */ /* 0x0001e4000c10110e */
.L_x_295:
[----:B------:R-:W-:Y:S05]  /*e910*/  BSYNC B0 ;  /* 0x0000000000007941 */ /* 0x000fea0003800000 */
.L_x_37:
[----:B0----5:R-:W2:Y:S04]  /*e920*/  LDL.LU R3, [R1+0x78] ;  /* 0x0000780001037983 */ /* 0x021ea80000300800 */
[----:B------:R-:W2:Y:S01]  /*e930*/  LDL.LU R2, [R1+0x7c] ;  /* 0x00007c0001027983 */ /* 0x000ea20000300800 */
[----:B------:R-:W-:Y:S01]  /*e940*/  ULDC UR6, c[0x0][0xc] ;  /* 0x0000030000067ab9 */ /* 0x000fe20000000800 */
[----:B------:R-:W-:Y:S01]  /*e950*/  ULDC UR7, c[0x0][0x10] ;  /* 0x0000040000077ab9 */ /* 0x000fe20000000800 */
[----:B------:R-:W2:Y:S01]  /*e960*/  LDC R5, c[0x0][0x14] ;  /* 0x00000500ff057b82 */ /* 0x000ea20000000800 */
[----:B------:R-:W-:Y:S01]  /*e970*/  UIMAD.WIDE.U32 UR6, UR6, UR7, URZ ;  /* 0x00000007060672a5 */ /* 0x000fe2000f8e003f */
[----:B------:R-:W-:Y:S01]  /*e980*/  PRMT R0, RZ, 0x7610, R0 ;  /* 0x00007610ff007816 */ /* 0x000fe20000000000 */
[----:B------:R-:W-:-:S04]  /*e990*/  UMOV UR12, 0xffffffff ;  /* 0xffffffff000c7882 */ /* 0x000fc80000000000 */
[----:B--2---:R-:W-:-:S04]  /*e9a0*/  IMAD.WIDE.U32 R2, R5, UR6, R2 ;  /* 0x0000000605027c25 */ /* 0x004fc8000f8e0002 */
[----:B------:R-:W-:Y:S01]  /*e9b0*/  IMAD R5, R5, UR7, RZ ;  /* 0x0000000705057c24 */ /* 0x000fe2000f8e02ff */
[----:B------:R-:W-:Y:S01]  /*e9c0*/  ULDC.64 UR6, c[0x0][0x650] ;  /* 0x0001940000067ab9 */ /* 0x000fe20000000a00 */
[----:B------:R-:W-:Y:S01]  /*e9d0*/  IMAD.MOV.U32 R19, RZ, RZ, R2 ;  /* 0x000000ffff137224 */ /* 0x000fe200078e0002 */
[----:B------:R-:W-:Y:S01]  /*e9e0*/  ISETP.GE.U32.AND P0, PT, R2, UR6, PT ;  /* 0x0000000602007c0c */ /* 0x000fe2000bf06070 */
[----:B------:R-:W-:Y:S02]  /*e9f0*/  IMAD.IADD R22, R3, 0x1, R5 ;  /* 0x0000000103167824 */ /* 0x000fe400078e0205 */
[----:B------:R-:W-:-:S03]  /*ea00*/  IMAD.MOV.U32 R2, RZ, RZ, -0x1 ;  /* 0xffffffffff027424 */ /* 0x000fc600078e00ff */
[----:B------:R0:W-:Y:S01]  /*ea10*/  STL [R1+0x78], R22 ;  /* 0x0000781601007387 */ /* 0x0001e20000100800 */
[----:B------:R-:W-:-:S03]  /*ea20*/  ISETP.GE.U32.AND.EX P0, PT, R22, UR7, PT, P0 ;  /* 0x0000000716007c0c */ /* 0x000fc6000bf06100 */
[----:B------:R0:W-:Y:S04]  /*ea30*/  STL [R1+0x7c], R19 ;  /* 0x00007c1301007387 */ /* 0x0001e80000100800 */
[----:B------:R0:W-:Y:S06]  /*ea40*/  STL [R1+0x80], R2 ;  /* 0x0000800201007387 */ /* 0x0001ec0000100800 */
[----:B------:R-:W-:Y:S05]  /*ea50*/  @P0 BRA `(.L_x_296) ;  /* 0x00000004006c0947 */ /* 0x000fea0003800000 */
[----:B------:R-:W2:Y:S01]  /*ea60*/  S2R R14, SR_CTAID.X ;  /* 0x00000000000e7919 */ /* 0x000ea20000002500 */
[----:B------:R-:W5:Y:S01]  /*ea70*/  LDC.64 R8, c[0x0][0x628] ;  /* 0x00018a00ff087b82 */ /* 0x000f620000000a00 */
[----:B------:R-:W-:Y:S01]  /*ea80*/  ULDC UR6, c[0x0][0x150] ;  /* 0x0000540000067ab9 */ /* 0x000fe20000000800 */
[----:B------:R-:W-:Y:S01]  /*ea90*/  IMAD.MOV.U32 R6, RZ, RZ, R19 ;  /* 0x000000ffff067224 */ /* 0x000fe200078e0013 */
[----:B------:R-:W0:Y:S01]  /*eaa0*/  S2R R16, SR_CTAID.Y ;  /* 0x0000000000107919 */ /* 0x000e220000002600 */
[----:B------:R-:W-:-:S04]  /*eab0*/  IMAD.MOV.U32 R7, RZ, RZ, R22 ;  /* 0x000000ffff077224 */ /* 0x000fc800078e0016 */
[----:B------:R-:W0:Y:S08]  /*eac0*/  LDC R17, c[0x0][0x144] ;  /* 0x00005100ff117b82 */ /* 0x000e300000000800 */
[----:B------:R-:W0:Y:S08]  /*ead0*/  LDC R10, c[0x0][0x630] ;  /* 0x00018c00ff0a7b82 */ /* 0x000e300000000800 */
[----:B------:R-:W0:Y:S01]  /*eae0*/  LDC.64 R12, c[0x0][0x620] ;  /* 0x00018800ff0c7b82 */ /* 0x000e220000000a00 */
[----:B-----5:R-:W-:-:S04]  /*eaf0*/  ISETP.NE.U32.AND P0, PT, R8, RZ, PT ;  /* 0x000000ff0800720c */ /* 0x020fc80003f05070 */
[----:B------:R-:W-:Y:S02]  /*eb00*/  ISETP.NE.AND.EX P0, PT, R9, RZ, PT, P0 ;  /* 0x000000ff0900720c */ /* 0x000fe40003f05300 */
[----:B--2---:R-:W-:-:S05]  /*eb10*/  I2FP.F32.U32 R0, R14 ;  /* 0x0000000e00007245 */ /* 0x004fca0000201000 */
[----:B------:R-:W-:-:S04]  /*eb20*/  FMUL R0, R0, UR6 ;  /* 0x0000000600007c20 */ /* 0x000fc80008400000 */
[----:B------:R2:W0:Y:S02]  /*eb30*/  F2I.U32.TRUNC.NTZ R15, R0 ;  /* 0x00000000000f7305 */ /* 0x000424000020f000 */
[----:B------:R-:W-:Y:S05]  /*eb40*/  @!P0 BRA `(.L_x_297) ;  /* 0x0000000000288947 */ /* 0x000fea0003800000 */
[----:B--2---:R-:W2:Y:S02]  /*eb50*/  LDC R0, c[0x0][0x634] ;  /* 0x00018d00ff007b82 */ /* 0x004ea40000000800 */
[----:B--2---:R-:W-:-:S05]  /*eb60*/  IADD3 R7, P0, R19, R0, RZ ;  /* 0x0000000013077210 */ /* 0x004fca0007f1e0ff */
[----:B------:R-:W-:-:S04]  /*eb70*/  IMAD.X R11, RZ, RZ, R22, P0 ;  /* 0x000000ffff0b7224 */ /* 0x000fc800000e0616 */
[----:B0-----:R-:W-:-:S04]  /*eb80*/  IMAD.WIDE.U32 R2, R11, R8, RZ ;  /* 0x000000080b027225 */ /* 0x001fc800078e00ff */
[----:B------:R-:W-:-:S04]  /*eb90*/  IMAD.WIDE.U32 R4, P0, R7, R9, R2 ;  /* 0x0000000907047225 */ /* 0x000fc80007800002 */
[----:B------:R-:W-:-:S04]  /*eba0*/  IMAD.WIDE.U32 R2, R7, R8, RZ ;  /* 0x0000000807027225 */ /* 0x000fc800078e00ff */
[----:B------:R-:W-:Y:S01]  /*ebb0*/  IMAD.X R7, RZ, RZ, RZ, P0 ;  /* 0x000000ffff077224 */ /* 0x000fe200000e06ff */
[----:B------:R-:W-:Y:S01]  /*ebc0*/  IADD3 RZ, P0, R3, R4, RZ ;  /* 0x0000000403ff7210 */ /* 0x000fe20007f1e0ff */
[----:B------:R-:W-:-:S04]  /*ebd0*/  IMAD.MOV.U32 R6, RZ, RZ, R5 ;  /* 0x000000ffff067224 */ /* 0x000fc800078e0005 */
[----:B------:R-:W-:-:S08]  /*ebe0*/  IMAD.WIDE.U32.X R6, R11, R9, R6, P0 ;  /* 0x000000090b067225 */ /* 0x000fd000000e0406 */
.L_x_297:
[-CC-:B01----:R-:W-:Y:S01]  /*ebf0*/  SHF.R.U64 R24, R6, R10.reuse, R7.reuse ;  /* 0x0000000a06187219 */ /* 0x183fe20000001207 */
[----:B------:R-:W0:Y:S01]  /*ec00*/  LDC.64 R20, c[0x0][0x640] ;  /* 0x00019000ff147b82 */ /* 0x000e220000000a00 */
[----:B--2---:R-:W-:Y:S01]  /*ec10*/  SHF.R.U32.HI R0, RZ, R10, R7 ;  /* 0x0000000aff007219 */ /* 0x004fe20000011607 */
[----:B------:R-:W-:Y:S01]  /*ec20*/  IMAD.MOV.U32 R2, RZ, RZ, R19 ;  /* 0x000000ffff027224 */ /* 0x000fe200078e0013 */
[----:B------:R-:W-:Y:S01]  /*ec30*/  IADD3 R5, P0, RZ, -R24, RZ ;  /* 0x80000018ff057210 */ /* 0x000fe20007f1e0ff */
[----:B------:R-:W-:Y:S01]  /*ec40*/  IMAD.MOV R15, RZ, RZ, -R15 ;  /* 0x000000ffff0f7224 */ /* 0x000fe200078e0a0f */
[----:B------:R-:W-:Y:S01]  /*ec50*/  ULDC UR6, c[0x0][0x154] ;  /* 0x0000550000067ab9 */ /* 0x000fe20000000800 */
[----:B------:R-:W-:Y:S02]  /*ec60*/  IMAD.MOV.U32 R7, RZ, RZ, 0x1 ;  /* 0x00000001ff077424 */ /* 0x000fe400078e00ff */
[----:B------:R-:W1:Y:S01]  /*ec70*/  LDC R4, c[0x0][0x618] ;  /* 0x00018600ff047b82 */ /* 0x000e620000000800 */
[----:B------:R-:W-:-:S02]  /*ec80*/  IMAD.X R3, RZ, RZ, ~R0, P0 ;  /* 0x000000ffff037224 */ /* 0x000fc400000e0e00 */
[----:B------:R-:W-:Y:S02]  /*ec90*/  IMAD R15, R17, R15, R14 ;  /* 0x0000000f110f7224 */ /* 0x000fe400078e020e */
[-C--:B------:R-:W-:Y:S02]  /*eca0*/  IMAD R0, R3, R12.reuse, RZ ;  /* 0x0000000c03007224 */ /* 0x080fe400078e02ff */
[----:B------:R-:W-:Y:S01]  /*ecb0*/  IMAD.MOV.U32 R3, RZ, RZ, R22 ;  /* 0x000000ffff037224 */ /* 0x000fe200078e0016 */
[----:B------:R-:W2:Y:S01]  /*ecc0*/  LDC R6, c[0x0][0x608] ;  /* 0x00018200ff067b82 */ /* 0x000ea20000000800 */
[----:B------:R-:W-:-:S04]  /*ecd0*/  IMAD.WIDE.U32 R2, R5, R12, R2 ;  /* 0x0000000c05027225 */ /* 0x000fc800078e0002 */
[----:B------:R-:W-:-:S03]  /*ece0*/  IMAD R5, R5, R13, R0 ;  /* 0x0000000d05057224 */ /* 0x000fc600078e0200 */
[----:B------:R-:W5:Y:S01]  /*ecf0*/  LDC R18, c[0x0][0x658] ;  /* 0x00019600ff127b82 */ /* 0x000f620000000800 */
[----:B------:R-:W-:Y:S01]  /*ed00*/  I2FP.F32.U32 R0, R16 ;  /* 0x0000001000007245 */ /* 0x000fe20000201000 */
[----:B------:R-:W-:Y:S01]  /*ed10*/  IMAD.IADD R3, R3, 0x1, R5 ;  /* 0x0000000103037824 */ /* 0x000fe200078e0205 */
[----:B0-----:R-:W-:Y:S01]  /*ed20*/  ISETP.NE.U32.AND P0, PT, R20, RZ, PT ;  /* 0x000000ff1400720c */ /* 0x001fe20003f05070 */
[----:B------:R-:W-:Y:S02]  /*ed30*/  IMAD.MOV.U32 R5, RZ, RZ, -0x1 ;  /* 0xffffffffff057424 */ /* 0x000fe400078e00ff */
[----:B------:R-:W-:Y:S02]  /*ed40*/  FMUL R0, R0, UR6 ;  /* 0x0000000600007c20 */ /* 0x000fe40008400000 */
[----:B------:R-:W0:Y:S01]  /*ed50*/  LDC R13, c[0x0][0x148] ;  /* 0x00005200ff0d7b82 */ /* 0x000e220000000800 */
[----:B-1----:R-:W-:Y:S01]  /*ed60*/  SHF.R.U64 R10, R2, R4, R3 ;  /* 0x00000004020a7219 */ /* 0x002fe20000001203 */
[----:B------:R1:W0:Y:S01]  /*ed70*/  F2I.U32.TRUNC.NTZ R12, R0 ;  /* 0x00000000000c7305 */ /* 0x000222000020f000 */
[----:B------:R-:W-:-:S02]  /*ed80*/  ISETP.NE.AND.EX P0, PT, R21, RZ, PT, P0 ;  /* 0x000000ff1500720c */ /* 0x000fc40003f05300 */
[----:B------:R-:W-:-:S03]  /*ed90*/  SHF.R.U32.HI R3, RZ, R4, R3 ;  /* 0x00000004ff037219 */ /* 0x000fc60000011603 */
[----:B------:R-:W0:Y:S01]  /*eda0*/  LDC R14, c[0x0][0x600] ;  /* 0x00018000ff0e7b82 */ /* 0x000e220000000800 */
[-CC-:B--2---:R-:W-:Y:S02]  /*edb0*/  SHF.R.U64 R8, R10, R6.reuse, R3.reuse ;  /* 0x000000060a087219 */ /* 0x184fe40000001203 */
[----:B------:R-:W-:-:S05]  /*edc0*/  SHF.R.U32.HI R3, RZ, R6, R3 ;  /* 0x00000006ff037219 */ /* 0x000fca0000011603 */
[----:B------:R-:W2:Y:S01]  /*edd0*/  LDC R19, c[0x0][0x648] ;  /* 0x00019200ff137b82 */ /* 0x000ea20000000800 */
[-CC-:B-----5:R-:W-:Y:S02]  /*ede0*/  SHF.R.U64 R11, R8, R18.reuse, R3.reuse ;  /* 0x00000012080b7219 */ /* 0x1a0fe40000001203 */
[-C--:B------:R-:W-:Y:S02]  /*edf0*/  SHF.L.U32 R5, R5, R18.reuse, RZ ;  /* 0x0000001205057219 */ /* 0x080fe400000006ff */
[-C--:B------:R-:W-:Y:S01]  /*ee00*/  SHF.R.U32.HI R3, RZ, R18.reuse, R3 ;  /* 0x00000012ff037219 */ /* 0x080fe20000011603 */
[----:B------:R-:W-:Y:S01]  /*ee10*/  IMAD.MOV.U32 R2, RZ, RZ, R11 ;  /* 0x000000ffff027224 */ /* 0x000fe200078e000b */
[----:B------:R-:W-:Y:S01]  /*ee20*/  SHF.L.U32 R40, R7, R18, RZ ;  /* 0x0000001207287219 */ /* 0x000fe200000006ff */
[----:B------:R-:W0:Y:S01]  /*ee30*/  LDC R22, c[0x0][0x638] ;  /* 0x00018e00ff167b82 */ /* 0x000e220000000800 */
[----:B------:R-:W-:-:S07]  /*ee40*/  LOP3.LUT R17, RZ, R5, RZ, 0x33, !PT ;  /* 0x00000005ff117212 */ /* 0x000fce00078e33ff */
[----:B------:R-:W0:Y:S01]  /*ee50*/  LDC R23, c[0x0][0x610] ;  /* 0x00018400ff177b82 */ /* 0x000e220000000800 */
[----:B-1----:R-:W-:Y:S05]  /*ee60*/  @!P0 BRA `(.L_x_298) ;  /* 0x0000000000288947 */ /* 0x002fea0003800000 */
        /* <DEDUP_REMOVED lines=10> */
.L_x_298:
[----:B--2---:R-:W-:Y:S01]  /*ef10*/  SHF.R.U64 R0, R2, R19, R3 ;  /* 0x0000001302007219 */ /* 0x004fe20000001203 */
[----:B0-----:R-:W-:Y:S01]  /*ef20*/  VIADD R3, R14, 0xffffffff ;  /* 0xffffffff0e037836 */ /* 0x001fe20000000000 */
[----:B------:R-:W-:Y:S01]  /*ef30*/  LOP3.LUT R5, R8, R17, RZ, 0xc0, !PT ;  /* 0x0000001108057212 */ /* 0x000fe200078ec0ff */
[----:B------:R-:W-:Y:S01]  /*ef40*/  IMAD.MOV R12, RZ, RZ, -R12 ;  /* 0x000000ffff0c7224 */ /* 0x000fe200078e0a0c */
[----:B------:R-:W-:Y:S01]  /*ef50*/  R2UR UR12, R24 ;  /* 0x00000000180c72ca */ /* 0x000fe200000e0000 */
[----:B------:R-:W-:Y:S01]  /*ef60*/  IMAD.MOV R2, RZ, RZ, -R0 ;  /* 0x000000ffff027224 */ /* 0x000fe200078e0a00 */
[----:B------:R-:W-:Y:S01]  /*ef70*/  LOP3.LUT R3, R10, R3, RZ, 0xc0, !PT ;  /* 0x000000030a037212 */ /* 0x000fe200078ec0ff */
[----:B------:R-:W-:Y:S02]  /*ef80*/  IMAD R40, R40, R0, R5 ;  /* 0x0000000028287224 */ /* 0x000fe400078e0205 */
[----:B------:R-:W-:Y:S02]  /*ef90*/  @P4 IMAD R15, R13, R12, R16 ;  /* 0x0000000c0d0f4224 */ /* 0x000fe400078e0210 */
[----:B------:R-:W-:-:S02]  /*efa0*/  IMAD R0, R2, R22, R11 ;  /* 0x0000001602007224 */ /* 0x000fc400078e020b */
[----:B------:R-:W-:Y:S02]  /*efb0*/  IMAD R40, R40, R23, R15 ;  /* 0x0000001728287224 */ /* 0x000fe400078e020f */
[----:B------:R-:W-:Y:S02]  /*efc0*/  IMAD R3, R0, R14, R3 ;  /* 0x0000000e00037224 */ /* 0x000fe400078e0203 */
[----:B------:R-:W-:-:S03]  /*efd0*/  IMAD.MOV.U32 R0, RZ, RZ, 0x1 ;  /* 0x00000001ff007424 */ /* 0x000fc600078e00ff */
[----:B------:R-:W-:Y:S02]  /*efe0*/  SEL R2, R3, R40, !P4 ;  /* 0x0000002803027207 */ /* 0x000fe40006000000 */
[----:B------:R-:W-:-:S03]  /*eff0*/  SEL R40, R40, R3, !P4 ;  /* 0x0000000328287207 */ /* 0x000fc60006000000 */
[----:B------:R2:W-:Y:S04]  /*f000*/  STL [R1+0x80], R2 ;  /* 0x0000800201007387 */ /* 0x0005e80000100800 */
.L_x_296:
[----:B------:R0:W-:Y:S01]  /*f010*/  STL [R1+0x84], R40 ;  /* 0x0000842801007387 */ /* 0x0001e20000100800 */
[----:B------:R-:W-:-:S13]  /*f020*/  LOP3.LUT P0, RZ, R0, 0xff, RZ, 0xc0, !PT ;  /* 0x000000ff00ff7812 */ /* 0x000fda000780c0ff */
[----:B0-----:R-:W-:Y:S05]  /*f030*/  @P0 BRA `(.L_x_299) ;  /* 0xffffff2000b40947 */ /* 0x001fea000383ffff */
[----:B------:R-:W-:Y:S05]  /*f040*/  EXIT ;  /* 0x000000000000794d */ /* 0x000fea0003800000 */
.L_x_7:
[----:B------:R-:W2:Y:S01]  /*f050*/  LDL R22, [R1+0x7c] ;  /* 0x00007c0001167983 */ /* 0x000ea20000100800 */
[----:B------:R-:W-:-:S03]  /*f060*/  ULDC.64 UR4, c[0x0][0x650] ;  /* 0x0001940000047ab9 */ /* 0x000fc60000000a00 */
[----:B0-----:R-:W3:Y:S01]  /*f070*/  LDL R23, [R1+0x78] ;  /* 0x0000780001177983 */ /* 0x001ee20000100800 */
[----:B------:R-:W-:Y:S01]  /*f080*/  PRMT R4, RZ, 0x7610, R4 ;  /* 0x00007610ff047816 */ /* 0x000fe20000000004 */
[----:B------:R-:W-:Y:S02]  /*f090*/  IMAD.MOV.U32 R5, RZ, RZ, -0x1 ;  /* 0xffffffffff057424 */ /* 0x000fe400078e00ff */
[----:B------:R-:W-:Y:S02]  /*f0a0*/  IMAD.MOV.U32 R7, RZ, RZ, -0x1 ;  /* 0xffffffffff077424 */ /* 0x000fe400078e00ff */
[----:B------:R-:W-:Y:S01]  /*f0b0*/  IMAD.MOV.U32 R6, RZ, RZ, -0x1 ;  /* 0xffffffffff067424 */ /* 0x000fe200078e00ff */
[----:B--2---:R-:W-:-:S04]  /*f0c0*/  ISETP.GE.U32.AND P0, PT, R22, UR4, PT ;  /* 0x0000000416007c0c */ /* 0x004fc8000bf06070 */
[----:B---3--:R-:W-:-:S13]  /*f0d0*/  ISETP.GE.U32.AND.EX P0, PT, R23, UR5, PT, P0 ;  /* 0x0000000517007c0c */ /* 0x008fda000bf06100 */
[----:B------:R-:W-:Y:S05]  /*f0e0*/  @P0 BRA `(.L_x_300) ;  /* 0x00000004002c0947 */ /* 0x000fea0003800000 */
[----:B------:R-:W0:Y:S01]  /*f0f0*/  LDC.64 R14, c[0x0][0x628] ;  /* 0x00018a00ff0e7b82 */ /* 0x000e220000000a00 */
[----:B------:R-:W-:Y:S02]  /*f100*/  IMAD.MOV.U32 R8, RZ, RZ, R22 ;  /* 0x000000ffff087224 */ /* 0x000fe400078e0016 */
[----:B------:R-:W-:-:S05]  /*f110*/  IMAD.MOV.U32 R9, RZ, RZ, R23 ;  /* 0x000000ffff097224 */ /* 0x000fca00078e0017 */
[----:B------:R-:W1:Y:S08]  /*f120*/  LDC R10, c[0x0][0x630] ;  /* 0x00018c00ff0a7b82 */ /* 0x000e700000000800 */
[----:B------:R-:W2:Y:S01]  /*f130*/  LDC.64 R16, c[0x0][0x620] ;  /* 0x00018800ff107b82 */ /* 0x000ea20000000a00 */
[----:B0-----:R-:W-:-:S04]  /*f140*/  ISETP.NE.U32.AND P0, PT, R14, RZ, PT ;  /* 0x000000ff0e00720c */ /* 0x001fc80003f05070 */
[----:B------:R-:W-:-:S13]  /*f150*/  ISETP.NE.AND.EX P0, PT, R15, RZ, PT, P0 ;  /* 0x000000ff0f00720c */ /* 0x000fda0003f05300 */
[----:B-12---:R-:W-:Y:S05]  /*f160*/  @!P0 BRA `(.L_x_301) ;  /* 0x0000000000288947 */ /* 0x006fea0003800000 */
[----:B------:R-:W0:Y:S02]  /*f170*/  LDC R4, c[0x0][0x634] ;  /* 0x00018d00ff047b82 */ /* 0x000e240000000800 */
[----:B0-----:R-:W-:-:S05]  /*f180*/  IADD3 R9, P0, R22, R4, RZ ;  /* 0x0000000416097210 */ /* 0x001fca0007f1e0ff */
        /* <DEDUP_REMOVED lines=8> */
.L_x_301:
[----:B------:R-:W0:Y:S01]  /*f210*/  LDC.64 R20, c[0x0][0x640] ;  /* 0x00019000ff147b82 */ /* 0x000e220000000a00 */
[-CC-:B------:R-:W-:Y:S02]  /*f220*/  SHF.R.U64 R14, R8, R10.reuse, R9.reuse ;  /* 0x0000000a080e7219 */ /* 0x180fe40000001209 */
[----:B------:R-:W-:Y:S02]  /*f230*/  SHF.R.U32.HI R4, RZ, R10, R9 ;  /* 0x0000000aff047219 */ /* 0x000fe40000011609 */
[----:B------:R-:W-:-:S03]  /*f240*/  IADD3 R7, P0, RZ, -R14, RZ ;  /* 0x8000000eff077210 */ /* 0x000fc60007f1e0ff */
[----:B------:R-:W1:Y:S02]  /*f250*/  LDC R8, c[0x0][0x618] ;  /* 0x00018600ff087b82 */ /* 0x000e640000000800 */
[----:B------:R-:W-:Y:S02]  /*f260*/  IMAD.X R5, RZ, RZ, ~R4, P0 ;  /* 0x000000ffff057224 */ /* 0x000fe400000e0e04 */
[----:B------:R-:W-:Y:S02]  /*f270*/  IMAD.MOV.U32 R4, RZ, RZ, R22 ;  /* 0x000000ffff047224 */ /* 0x000fe400078e0016 */
[-C--:B------:R-:W-:Y:S02]  /*f280*/  IMAD R6, R5, R16.reuse, RZ ;  /* 0x0000001005067224 */ /* 0x080fe400078e02ff */
[----:B------:R-:W2:Y:S01]  /*f290*/  LDC R18, c[0x0][0x608] ;  /* 0x00018200ff127b82 */ /* 0x000ea20000000800 */
[----:B------:R-:W-:Y:S02]  /*f2a0*/  IMAD.MOV.U32 R5, RZ, RZ, R23 ;  /* 0x000000ffff057224 */ /* 0x000fe400078e0017 */
[----:B------:R-:W-:-:S05]  /*f2b0*/  IMAD.WIDE.U32 R4, R7, R16, R4 ;  /* 0x0000001007047225 */ /* 0x000fca00078e0004 */
[----:B------:R-:W3:Y:S01]  /*f2c0*/  LDC R19, c[0x0][0x658] ;  /* 0x00019600ff137b82 */ /* 0x000ee20000000800 */
[----:B------:R-:W-:Y:S01]  /*f2d0*/  IMAD R7, R7, R17, R6 ;  /* 0x0000001107077224 */ /* 0x000fe200078e0206 */
[----:B0-----:R-:W-:Y:S01]  /*f2e0*/  ISETP.NE.U32.AND P0, PT, R20, RZ, PT ;  /* 0x000000ff1400720c */ /* 0x001fe20003f05070 */
[----:B------:R-:W-:Y:S02]  /*f2f0*/  IMAD.MOV.U32 R6, RZ, RZ, -0x1 ;  /* 0xffffffffff067424 */ /* 0x000fe400078e00ff */
[----:B------:R-:W-:Y:S01]  /*f300*/  IMAD.IADD R5, R5, 0x1, R7 ;  /* 0x0000000105057824 */ /* 0x000fe200078e0207 */
[----:B------:R-:W-:Y:S02]  /*f310*/  ISETP.NE.AND.EX P0, PT, R21, RZ, PT, P0 ;  /* 0x000000ff1500720c */ /* 0x000fe40003f05300 */
[----:B------:R-:W0:Y:S02]  /*f320*/  LDC R17, c[0x0][0x600] ;  /* 0x00018000ff117b82 */ /* 0x000e240000000800 */
[----:B-1----:R-:W-:-:S02]  /*f330*/  SHF.R.U64 R10, R4, R8, R5 ;  /* 0x00000008040a7219 */ /* 0x002fc40000001205 */
[----:B------:R-:W-:-:S04]  /*f340*/  SHF.R.U32.HI R5, RZ, R8, R5 ;  /* 0x00000008ff057219 */ /* 0x000fc80000011605 */
[----:B------:R-:W1:Y:S01]  /*f350*/  LDC R22, c[0x0][0x648] ;  /* 0x00019200ff167b82 */ /* 0x000e620000000800 */
[-CC-:B--2---:R-:W-:Y:S02]  /*f360*/  SHF.R.U64 R15, R10, R18.reuse, R5.reuse ;  /* 0x000000120a0f7219 */ /* 0x184fe40000001205 */
[----:B------:R-:W-:Y:S01]  /*f370*/  SHF.R.U32.HI R4, RZ, R18, R5 ;  /* 0x00000012ff047219 */ /* 0x000fe20000011605 */
[----:B------:R-:W-:-:S04]  /*f380*/  IMAD.MOV.U32 R18, RZ, RZ, 0x1 ;  /* 0x00000001ff127424 */ /* 0x000fc800078e00ff */
[----:B------:R-:W2:Y:S01]  /*f390*/  LDC R23, c[0x0][0x638] ;  /* 0x00018e00ff177b82 */ /* 0x000ea20000000800 */
[-CC-:B---3--:R-:W-:Y:S02]  /*f3a0*/  SHF.R.U64 R16, R15, R19.reuse, R4.reuse ;  /* 0x000000130f107219 */ /* 0x188fe40000001204 */
[-C--:B------:R-:W-:Y:S02]  /*f3b0*/  SHF.L.U32 R6, R6, R19.reuse, RZ ;  /* 0x0000001306067219 */ /* 0x080fe400000006ff */
[----:B------:R-:W-:Y:S01]  /*f3c0*/  SHF.R.U32.HI R5, RZ, R19, R4 ;  /* 0x00000013ff057219 */ /* 0x000fe20000011604 */
[----:B------:R-:W-:Y:S01]  /*f3d0*/  IMAD.MOV.U32 R4, RZ, RZ, R16 ;  /* 0x000000ffff047224 */ /* 0x000fe200078e0010 */
[----:B------:R-:W-:Y:S01]  /*f3e0*/  LOP3.LUT R24, RZ, R6, RZ, 0x33, !PT ;  /* 0x00000006ff187212 */ /* 0x000fe200078e33ff */
[----:B------:R-:W3:Y:S01]  /*f3f0*/  LDC R25, c[0x0][0x610] ;  /* 0x00018400ff197b82 */ /* 0x000ee20000000800 */
[----:B------:R-:W-:Y:S05]  /*f400*/  @!P0 BRA `(.L_x_302) ;  /* 0x0000000000288947 */ /* 0x000fea0003800000 */
        /* <DEDUP_REMOVED lines=10> */
.L_x_302:
[----:B-1----:R-:W-:Y:S01]  /*f4b0*/  SHF.R.U64 R4, R4, R22, R5 ;  /* 0x0000001604047219 */ /* 0x002fe20000001205 */
[----:B0-----:R-:W-:Y:S01]  /*f4c0*/  VIADD R7, R17, 0xffffffff ;  /* 0xffffffff11077836 */ /* 0x001fe20000000000 */
[----:B------:R-:W-:Y:S01]  /*f4d0*/  SHF.L.U32 R18, R18, R19, RZ ;  /* 0x0000001312127219 */ /* 0x000fe200000006ff */
[----:B------:R-:W-:Y:S01]  /*f4e0*/  @P4 IMAD R0, R11, R12, R2 ;  /* 0x0000000c0b004224 */ /* 0x000fe200078e0202 */
[----:B------:R-:W-:Y:S01]  /*f4f0*/  LOP3.LUT R3, R15, R24, RZ, 0xc0, !PT ;  /* 0x000000180f037212 */ /* 0x000fe200078ec0ff */
[----:B------:R-:W-:Y:S01]  /*f500*/  IMAD.MOV R5, RZ, RZ, -R4 ;  /* 0x000000ffff057224 */ /* 0x000fe200078e0a04 */
[----:B------:R-:W-:Y:S01]  /*f510*/  LOP3.LUT R7, R10, R7, RZ, 0xc0, !PT ;  /* 0x000000070a077212 */ /* 0x000fe200078ec0ff */
[----:B------:R-:W-:Y:S02]  /*f520*/  IMAD.MOV.U32 R6, RZ, RZ, R14 ;  /* 0x000000ffff067224 */ /* 0x000fe400078e000e */
[----:B------:R-:W-:Y:S02]  /*f530*/  IMAD R3, R18, R4, R3 ;  /* 0x0000000412037224 */ /* 0x000fe400078e0203 */
[----:B--2---:R-:W-:-:S02]  /*f540*/  IMAD R2, R5, R23, R16 ;  /* 0x0000001705027224 */ /* 0x004fc400078e0210 */
[----:B---3--:R-:W-:Y:S02]  /*f550*/  IMAD R0, R3, R25, R0 ;  /* 0x0000001903007224 */ /* 0x008fe400078e0200 */
[----:B------:R-:W-:Y:S02]  /*f560*/  IMAD R5, R2, R17, R7 ;  /* 0x0000001102057224 */ /* 0x000fe400078e0207 */
[----:B------:R-:W-:-:S03]  /*f570*/  IMAD.MOV.U32 R4, RZ, RZ, 0x1 ;  /* 0x00000001ff047424 */ /* 0x000fc600078e00ff */
[----:B------:R-:W-:Y:S02]  /*f580*/  SEL R7, R5, R0, !P4 ;  /* 0x0000000005077207 */ /* 0x000fe40006000000 */
[----:B------:R-:W-:-:S07]  /*f590*/  SEL R5, R0, R5, !P4 ;  /* 0x0000000500057207 */ /* 0x000fce0006000000 */
.L_x_300:
[----:B------:R-:W-:-:S08]  /*f5a0*/  NOP ;  /* 0x0000000000007918 */ /* 0x000fd00000000000 */
[----:B------:R-:W0:-:S00]  /*f5b0*/  USETMAXREG.DEALLOC.CTAPOOL 0x28 ;  /* 0x00000028000079c8 */ /* 0x000e0000080e0500 */
[----:B------:R-:W-:-:S13]  /*f5c0*/  ISETP.NE.AND P0, PT, RZ, UR8, PT ;  /* 0x00000008ff007c0c */ /* 0x000fda000bf05270 */
[----:B------:R-:W-:Y:S05]  /*f5d0*/  @P0 EXIT ;  /* 0x000000000000094d */ /* 0x000fea0003800000 */
[----:B0-----:R-:W-:Y:S01]  /*f5e0*/  LOP3.LUT P0, RZ, R4, 0xff, RZ, 0xc0, !PT ;  /* 0x000000ff04ff7812 */ /* 0x001fe2000780c0ff */
[----:B------:R-:W-:Y:S02]  /*f5f0*/  IMAD.MOV.U32 R0, RZ, RZ, 0x1 ;  /* 0x00000001ff007424 */ /* 0x000fe400078e00ff */
[----:B------:R-:W-:-:S10]  /*f600*/  IMAD.MOV.U32 R8, RZ, RZ, RZ ;  /* 0x000000ffff087224 */ /* 0x000fd400078e00ff */
[----:B------:R-:W-:Y:S05]  /*f610*/  @!P0 BRA `(.L_x_303) ;  /* 0x0000000c009c8947 */ /* 0x000fea0003800000 */
[----:B------:R-:W0:Y:S01]  /*f620*/  S2UR UR8, SR_CgaCtaId ;  /* 0x00000000000879c3 */ /* 0x000e220000008800 */
[----:B------:R-:W-:Y:S01]  /*f630*/  ULDC UR4, c[0x0][0x28c] ;  /* 0x0000a30000047ab9 */ /* 0x000fe20000000800 */
[----:B------:R-:W-:Y:S01]  /*f640*/  ULDC UR5, c[0x0][0x600] ;  /* 0x0001800000057ab9 */ /* 0x000fe20000000800 */
[----:B------:R-:W-:Y:S01]  /*f650*/  UIADD3 UR14, UR4, 0x7f, URZ ;  /* 0x0000007f040e7890 */ /* 0x000fe2000fffe03f */
[----:B------:R-:W-:Y:S01]  /*f660*/  BSSY B0, `(.L_x_303) ;  /* 0x00000e2000007945 */ /* 0x000fe20003800000 */
[----:B------:R-:W-:Y:S01]  /*f670*/  ULDC UR11, c[0x0][0x658] ;  /* 0x00019600000b7ab9 */ /* 0x000fe20000000800 */
[----:B------:R-:W-:Y:S01]  /*f680*/  UMOV UR12, 0xffffffff ;  /* 0xffffffff000c7882 */ /* 0x000fe20000000000 */
[----:B------:R-:W-:Y:S01]  /*f690*/  UMOV UR16, 0x1 ;  /* 0x0000000100107882 */ /* 0x000fe20000000000 */
[----:B------:R-:W-:Y:S01]  /*f6a0*/  USHF.R.S32.HI UR15, URZ, 0x1f, UR14 ;  /* 0x0000001f3f0f7899 */ /* 0x000fe2000801140e */
[----:B------:R-:W-:Y:S01]  /*f6b0*/  IMAD.MOV.U32 R9, RZ, RZ, 0x1 ;  /* 0x00000001ff097424 */ /* 0x000fe200078e00ff */
[----:B------:R-:W-:Y:S01]  /*f6c0*/  ULDC UR9, c[0x0][0xc] ;  /* 0x0000030000097ab9 */ /* 0x000fe20000000800 */
[----:B------:R-:W-:Y:S01]  /*f6d0*/  UIADD3 UR4, UR5, -0x1, URZ ;  /* 0xffffffff05047890 */ /* 0x000fe2000fffe03f */
[----:B------:R-:W-:Y:S01]  /*f6e0*/  IMAD.MOV.U32 R0, RZ, RZ, 0x1 ;  /* 0x00000001ff007424 */ /* 0x000fe200078e00ff */
[----:B------:R-:W-:Y:S01]  /*f6f0*/  USHF.L.U32 UR18, UR12, UR11, URZ ;  /* 0x0000000b0c127299 */ /* 0x000fe2000800063f */
[----:B------:R-:W-:Y:S01]  /*f700*/  IMAD.MOV.U32 R8, RZ, RZ, RZ ;  /* 0x000000ffff087224 */ /* 0x000fe200078e00ff */
[----:B------:R-:W-:Y:S01]  /*f710*/  USHF.L.U32 UR5, UR16, UR11, URZ ;  /* 0x0000000b10057299 */ /* 0x000fe2000800063f */
[----:B------:R-:W-:Y:S01]  /*f720*/  ULDC UR12, c[0x0][0x10] ;  /* 0x00000400000c7ab9 */ /* 0x000fe20000000800 */
[----:B------:R-:W-:Y:S01]  /*f730*/  ULEA.HI UR15, UR15, UR14, URZ, 0x7 ;  /* 0x0000000e0f0f7291 */ /* 0x000fe2000f8f383f */
[----:B------:R-:W-:Y:S01]  /*f740*/  UMOV UR22, 0x5 ;  /* 0x0000000500167882 */ /* 0x000fe20000000000 */
[----:B------:R-:W-:-:S02]  /*f750*/  ULOP3.LUT UR29, UR13, 0x2, URZ, 0xfc, !UPT ;  /* 0x000000020d1d7892 */ /* 0x000fc4000f8efc3f */
[----:B------:R-:W-:Y:S02]  /*f760*/  USHF.R.S32.HI UR19, URZ, 0x7, UR15 ;  /* 0x000000073f137899 */ /* 0x000fe4000801140f */
[----:B0-----:R-:W-:Y:S02]  /*f770*/  ULOP3.LUT UR10, UR8, 0x1, URZ, 0xc0, !UPT ;  /* 0x00000001080a7892 */ /* 0x001fe4000f8ec03f */
[----:B------:R-:W-:Y:S02]  /*f780*/  USHF.R.U32.HI UR30, URZ, 0x1, UR8 ;  /* 0x000000013f1e7899 */ /* 0x000fe40008011608 */
[----:B------:R-:W-:Y:S02]  /*f790*/  USHF.L.U32 UR6, UR8, 0x6, URZ ;  /* 0x0000000608067899 */ /* 0x000fe4000800063f */
[----:B------:R-:W-:Y:S02]  /*f7a0*/  USHF.L.U32 UR7, UR8, 0xd, URZ ;  /* 0x0000000d08077899 */ /* 0x000fe4000800063f */
[----:B------:R-:W-:-:S02]  /*f7b0*/  ULOP3.LUT UR8, UR8, 0xfffffffe, URZ, 0xc0, !UPT ;  /* 0xfffffffe08087892 */ /* 0x000fc4000f8ec03f */
[----:B------:R-:W-:Y:S02]  /*f7c0*/  UISETP.GT.U32.AND UP0, UPT, UR10, 0xffff, UPT ;  /* 0x0000ffff0a00788c */ /* 0x000fe4000bf04070 */
[----:B------:R-:W-:Y:S02]  /*f7d0*/  USHF.L.U32 UR20, UR16, UR8, URZ ;  /* 0x0000000810147299 */ /* 0x000fe4000800063f */
[----:B------:R-:W-:Y:S02]  /*f7e0*/  ULOP3.LUT UR11, UR8, 0x1, URZ, 0xfc, !UPT ;  /* 0x00000001080b7892 */ /* 0x000fe4000f8efc3f */
[----:B------:R-:W-:Y:S02]  /*f7f0*/  UIMAD.WIDE.U32 UR8, UR9, UR12, URZ ;  /* 0x0000000c090872a5 */ /* 0x000fe4000f8e003f */
[----:B------:R-:W-:Y:S01]  /*f800*/  USEL UR10, UR10, 0xffff, !UP0 ;  /* 0x0000ffff0a0a7887 */ /* 0x000fe2000c000000 */
[----:B------:R-:W-:Y:S01]  /*f810*/  ULDC UR12, c[0x0][0x14] ;  /* 0x00000500000c7ab9 */ /* 0x000fe20000000800 */
[----:B------:R-:W-:-:S02]  /*f820*/  USHF.L.U32 UR11, UR16, UR11, URZ ;  /* 0x0000000b100b7299 */ /* 0x000fc4000800063f */
[----:B------:R-:W-:Y:S02]  /*f830*/  UIMAD.WIDE.U32 UR24, UR8, UR12, URZ ;  /* 0x0000000c081872a5 */ /* 0x000fe4000f8e003f */
[----:B------:R-:W-:Y:S02]  /*f840*/  UIMAD UR21, UR9, UR12, URZ ;  /* 0x0000000c091572a4 */ /* 0x000fe4000f8e023f */
[----:B------:R-:W-:Y:S02]  /*f850*/  ULOP3.LUT UR10, UR10, 0xffff, URZ, 0xc0, !UPT ;  /* 0x0000ffff0a0a7892 */ /* 0x000fe4000f8ec03f */
[----:B------:R-:W-:Y:S02]  /*f860*/  ULOP3.LUT UR6, UR6, 0x40, URZ, 0xc0, !UPT ;  /* 0x0000004006067892 */ /* 0x000fe4000f8ec03f */
[----:B------:R-:W-:Y:S02]  /*f870*/  ULOP3.LUT UR7, UR7, 0x2000, URZ, 0xc0, !UPT ;  /* 0x0000200007077892 */ /* 0x000fe4000f8ec03f */
[----:B------:R-:W-:-:S02]  /*f880*/  ULOP3.LUT UR18, URZ, UR18, URZ, 0x33, !UPT ;  /* 0x000000123f127292 */ /* 0x000fc4000f8e333f */
[----:B------:R-:W-:Y:S02]  /*f890*/  ULOP3.LUT UR20, UR20, UR11, URZ, 0xfc, !UPT ;  /* 0x0000000b14147292 */ /* 0x000fe4000f8efc3f */
[----:B------:R-:W-:Y:S02]  /*f8a0*/  UIADD3 UR21, UR25, UR21, URZ ;  /* 0x0000001519157290 */ /* 0x000fe4000fffe03f */
[----:B------:R-:W-:Y:S02]  /*f8b0*/  USHF.L.U32 UR22, UR22, UR10, URZ ;  /* 0x0000000a16167299 */ /* 0x000fe4000800063f */
[----:B------:R-:W-:Y:S01]  /*f8c0*/  UIADD3 UR31, UR19, 0x1, URZ ;  /* 0x00000001131f7890 */ /* 0x000fe2000fffe03f */
[----:B------:R-:W-:-:S11]  /*f8d0*/  ULDC.64 UR32, c[0x0][0x198] ;  /* 0x0000660000207ab9 */ /* 0x000fd60000000a00 */
.L_x_314:
[----:B------:R-:W-:-:S03]  /*f8e0*/  UMOV UR8, 0xffffffff ;  /* 0xffffffff00087882 */ /* 0x000fc60000000000 */
[----:B------:R-:W-:Y:S05]  /*f8f0*/  BRA.DIV UR8, `(.L_x_304) ;  /* 0x0000001208047947 */ /* 0x000fea000b800000 */
[----:B------:R-:W-:-:S13]  /*f900*/  ELECT P0, URZ, PT ;  /* 0x00000000003f782f */ /* 0x000fda0003800000 */
.L_x_326:
[----:B------:R-:W0:Y:S01]  /*f910*/  LDC R2, c[0x0][0x28c] ;  /* 0x0000a300ff027b82 */ /* 0x000e220000000800 */
[----:B------:R-:W-:Y:S01]  /*f920*/  BSSY B1, `(.L_x_305) ;  /* 0x000003d000017945 */ /* 0x000fe20003800000 */
[----:B0-----:R-:W-:-:S13]  /*f930*/  ISETP.LT.OR P0, PT, R2, 0x1, !P0 ;  /* 0x000000010200780c */ /* 0x001fda0004701670 */
[----:B------:R-:W-:Y:S05]  /*f940*/  @P0 BRA `(.L_x_306) ;  /* 0x0000000000e80947 */ /* 0x000fea0003800000 */
[----:B------:R-:W-:Y:S01]  /*f950*/  LEA R5, R5, UR30, 0x1 ;  /* 0x0000001e05057c11 */ /* 0x000fe2000f8e08ff */
[----:B------:R-:W-:Y:S01]  /*f960*/  IMAD.MOV.U32 R13, RZ, RZ, RZ ;  /* 0x000000ffff0d7224 */ /* 0x000fe200078e00ff */
[----:B------:R-:W-:Y:S01]  /*f970*/  LEA R7, R7, UR6, 0x7 ;  /* 0x0000000607077c11 */ /* 0x000fe2000f8e38ff */
[----:B------:R-:W-:Y:S02]  /*f980*/  IMAD.U32 R14, RZ, RZ, UR31 ;  /* 0x0000001fff0e7e24 */ /* 0x000fe4000f8e00ff */
[----:B------:R-:W-:Y:S02]  /*f990*/  IMAD.MOV.U32 R2, RZ, RZ, R0 ;  /* 0x000000ffff027224 */ /* 0x000fe400078e0000 */
[----:B------:R-:W-:Y:S02]  /*f9a0*/  IMAD.MOV.U32 R3, RZ, RZ, R8 ;  /* 0x000000ffff037224 */ /* 0x000fe400078e0008 */
[----:B------:R-:W-:-:S07]  /*f9b0*/  IMAD.SHL.U32 R10, R5, 0x80, RZ ;  /* 0x00000080050a7824 */ /* 0x000fce00078e00ff */
.L_x_309:
[----:B------:R-:W0:Y:S01]  /*f9c0*/  S2R R5, SR_CgaCtaId ;  /* 0x0000000000057919 */ /* 0x000e220000008800 */
[----:B------:R-:W-:Y:S01]  /*f9d0*/  MOV R4, 0x400 ;  /* 0x0000040000047802 */ /* 0x000fe20000000f00 */
[----:B------:R-:W1:Y:S03]  /*f9e0*/  S2R R15, SR_TID.X ;  /* 0x00000000000f7919 */ /* 0x000e660000002100 */
[----:B0-----:R-:W-:Y:S02]  /*f9f0*/  LEA R12, R5, R4, 0x18 ;  /* 0x00000004050c7211 */ /* 0x001fe400078ec0ff */
[----:B------:R-:W-:Y:S02]  /*fa00*/  SHF.L.U32 R4, R2, 0x1f, RZ ;  /* 0x0000001f02047819 */ /* 0x000fe400000006ff */
[----:B-1----:R-:W-:Y:S01]  /*fa10*/  LOP3.LUT P1, RZ, R15, 0x7f, RZ, 0xc0, !PT ;  /* 0x0000007f0fff7812 */ /* 0x002fe2000782c0ff */
[----:B------:R-:W-:-:S04]  /*fa20*/  IMAD R11, R3, 0x8, R12 ;  /* 0x00000008030b7824 */ /* 0x000fc800078e020c */
[----:B------:R-:W0:Y:S08]  /*fa30*/  SYNCS.PHASECHK.TRANS64.TRYWAIT P0, [R11+URZ+0x28], R4 ;  /* 0x000028040b0075a7 */ /* 0x000e30000800017f */
[----:B------:R-:W1:Y:S01]  /*fa40*/  @!P1 LDC R5, c[0x0][0x500] ;  /* 0x00014000ff059b82 */ /* 0x000e620000000800 */
[----:B0-----:R-:W-:Y:S05]  /*fa50*/  @!P0 BRA `(.L_x_307) ;  /* 0x0000000c00cc8947 */ /* 0x001fea0003800000 */
.L_x_327:
[----:B------:R-:W-:Y:S01]  /*fa60*/  UPRMT UR8, UR29, 0x9910, URZ ;  /* 0x000099101d087896 */ /* 0x000fe2000800003f */
[----:B-1----:R1:W-:Y:S03]  /*fa70*/  @!P1 SYNCS.ARRIVE.TRANS64 RZ, [R11+URZ], R5 ;  /* 0x000000050bff99a7 */ /* 0x0023e6000800003f */
[----:B------:R-:W-:-:S06]  /*fa80*/  UISETP.NE.AND UP0, UPT, UR8, 0x2, UPT ;  /* 0x000000020800788c */ /* 0x000fcc000bf05270 */
[----:B------:R-:W-:-:S13]  /*fa90*/  PLOP3.LUT P0, PT, PT, PT, UP0, 0x80, 0x0 ;  /* 0x000000000000781c */ /* 0x000fda0003f0f008 */
[----:B-1----:R-:W-:Y:S05]  /*faa0*/  @P0 BRA `(.L_x_308) ;  /* 0x0000000000040947 */ /* 0x002fea0003800000 */
[----:B------:R-:W-:Y:S01]  /*fab0*/  BPT.TRAP 0x1 ;  /* 0x000000040000795c */ /* 0x000fe20000300000 */
.L_x_308:
[C---:B0-----:R-:W-:Y:S01]  /*fac0*/  LEA R4, R3.reuse, UR30, 0x1 ;  /* 0x0000001e03047c11 */ /* 0x041fe2000f8e08ff */
[----:B------:R-:W-:Y:S01]  /*fad0*/  VIADD R14, R14, 0xffffffff ;  /* 0xffffffff0e0e7836 */ /* 0x000fe20000000000 */
[----:B------:R-:W-:Y:S01]  /*fae0*/  R2UR UR11, R3 ;  /* 0x00000000030b72ca */ /* 0x000fe200000e0000 */
[----:B------:R-:W-:Y:S01]  /*faf0*/  UIADD3 UR14, UP0, UR32, 0xf0, URZ ;  /* 0x000000f0200e7890 */ /* 0x000fe2000ff1e03f */
[----:B------:R-:W-:Y:S01]  /*fb00*/  R2UR UR26, R12 ;  /* 0x000000000c1a72ca */ /* 0x000fe200000e0000 */
[----:B------:R-:W-:Y:S01]  /*fb10*/  IMAD.U32 R4, R4, 0x4000, R12 ;  /* 0x0000400004047824 */ /* 0x000fe200078e000c */
[----:B------:R-:W-:Y:S01]  /*fb20*/  R2UR UR27, R10 ;  /* 0x000000000a1b72ca */ /* 0x000fe200000e0000 */
[----:B------:R-:W-:Y:S01]  /*fb30*/  UIADD3 UR34, UP1, UR32, 0x1f0, URZ ;  /* 0x000001f020227890 */ /* 0x000fe2000ff3e03f */
[----:B------:R-:W-:Y:S01]  /*fb40*/  R2UR UR9, R11 ;  /* 0x000000000b0972ca */ /* 0x000fe200000e0000 */
[----:B------:R-:W-:Y:S01]  /*fb50*/  UIADD3.X UR15, URZ, UR33, URZ, UP0, !UPT ;  /* 0x000000213f0f7290 */ /* 0x000fe200087fe43f */
[----:B------:R-:W-:Y:S01]  /*fb60*/  R2UR UR8, R4 ;  /* 0x00000000040872ca */ /* 0x000fe200000e0000 */
[----:B------:R-:W-:Y:S01]  /*fb70*/  UPRMT UR23, URZ, 0x5410, UR22 ;  /* 0x000054103f177896 */ /* 0x000fe20008000016 */
[----:B------:R-:W-:Y:S01]  /*fb80*/  R2UR UR10, R13 ;  /* 0x000000000d0a72ca */ /* 0x000fe200000e0000 */
[----:B------:R-:W-:Y:S01]  /*fb90*/  VIADD R3, R3, 0x1 ;  /* 0x0000000103037836 */ /* 0x000fe20000000000 */
[----:B------:R-:W-:Y:S01]  /*fba0*/  R2UR UR12, R6 ;  /* 0x00000000060c72ca */ /* 0x000fe200000e0000 */
[----:B------:R-:W-:Y:S01]  /*fbb0*/  ULEA UR11, UR11, UR7, 0xe ;  /* 0x000000070b0b7291 */ /* 0x000fe2000f8e703f */
[----:B------:R-:W-:Y:S01]  /*fbc0*/  R2UR UR28, R7 ;  /* 0x00000000071c72ca */ /* 0x000fe200000e0000 */
[----:B------:R-:W-:Y:S01]  /*fbd0*/  UPRMT UR36, URZ, 0x5410, UR20 ;  /* 0x000054103f247896 */ /* 0x000fe20008000014 */
[----:B------:R-:W-:Y:S01]  /*fbe0*/  ISETP.GT.AND P1, PT, R14, 0x1, PT ;  /* 0x000000010e00780c */ /* 0x000fe20003f24270 */
[----:B------:R-:W-:Y:S01]  /*fbf0*/  UIADD3 UR26, UR26, 0x28100, UR11 ;  /* 0x000281001a1a7890 */ /* 0x000fe2000fffe00b */
[----:B------:R-:W-:Y:S01]  /*fc00*/  ISETP.NE.AND P0, PT, R3, 0x5, PT ;  /* 0x000000050300780c */ /* 0x000fe20003f05270 */
[----:B------:R-:W-:Y:S01]  /*fc10*/  UIADD3.X UR35, URZ, UR33, URZ, UP1, !UPT ;  /* 0x000000213f237290 */ /* 0x000fe20008ffe43f */
[----:B------:R-:W-:Y:S01]  /*fc20*/  VIADD R13, R13, 0x80 ;  /* 0x000000800d0d7836 */ /* 0x000fe20000000000 */
[----:B------:R-:W-:Y:S01]  /*fc30*/  UIADD3 UR8, UR8, 0x100, URZ ;  /* 0x0000010008087890 */ /* 0x000fe2000fffe03f */
[----:B------:R-:W-:Y:S01]  /*fc40*/  SEL R5, RZ, 0x1, P0 ;  /* 0x00000001ff057807 */ /* 0x000fe20000000000 */
[----:B------:R-:W-:Y:S01]  /*fc50*/  UMOV UR16, 0x0 ;  /* 0x0000000000107882 */ /* 0x000fe20000000000 */
[----:B------:R-:W-:Y:S01]  /*fc60*/  UMOV UR17, 0x10000000 ;  /* 0x1000000000117882 */ /* 0x000fe20000000000 */
[----:B------:R-:W-:Y:S01]  /*fc70*/  UMOV UR11, UR27 ;  /* 0x0000001b000b7c82 */ /* 0x000fe20008000000 */
[----:B------:R-:W-:-:S02]  /*fc80*/  LOP3.LUT R2, R2, R5, RZ, 0x3c, !PT ;  /* 0x0000000502027212 */ /* 0x000fc400078e3cff */
[----:B------:R-:W-:Y:S02]  /*fc90*/  SEL R3, R3, RZ, P0 ;  /* 0x000000ff03037207 */ /* 0x000fe40000000000 */
[----:B------:R0:W-:Y:S02]  /*fca0*/  UTMALDG.3D.MULTICAST [UR8], [UR14], UR23, desc[UR16] ;  /* 0x000010080e0073b4 */ /* 0x0001e40008011817 */
[----:B0-----:R-:W-:Y:S01]  /*fcb0*/  UMOV UR8, UR26 ;  /* 0x0000001a00087c82 */ /* 0x001fe20008000000 */
[----:B------:R-:W-:Y:S02]  /*fcc0*/  UMOV UR11, UR28 ;  /* 0x0000001c000b7c82 */ /* 0x000fe40008000000 */
[----:B------:R0:W-:Y:S02]  /*fcd0*/  UTMALDG.3D.MULTICAST [UR8], [UR34], UR36, desc[UR16] ;  /* 0x00001008220073b4 */ /* 0x0001e40008011824 */
[----:B0-----:R-:W-:Y:S05]  /*fce0*/  @P1 BRA `(.L_x_309) ;  /* 0xfffffffc00341947 */ /* 0x001fea000383ffff */
.L_x_306:
[----:B------:R-:W-:Y:S05]  /*fcf0*/  BSYNC B1 ;  /* 0x0000000000017941 */ /* 0x000fea0003800000 */
.L_x_305:
[----:B------:R-:W2:Y:S01]  /*fd00*/  LDL.LU R15, [R1+0x78] ;  /* 0x00007800010f7983 */ /* 0x000ea20000300800 */
[----:B------:R-:W-:Y:S01]  /*fd10*/  LOP3.LUT P1, RZ, R9, 0xff, RZ, 0xc0, !PT ;  /* 0x000000ff09ff7812 */ /* 0x000fe2000782c0ff */
[----:B------:R-:W-:Y:S01]  /*fd20*/  VIADD R8, R8, UR19 ;  /* 0x0000001308087c36 */ /* 0x000fe20008000000 */
[----:B------:R-:W-:Y:S01]  /*fd30*/  ULDC.64 UR8, c[0x0][0x650] ;  /* 0x0001940000087ab9 */ /* 0x000fe20000000a00 */
[----:B------:R-:W3:Y:S01]  /*fd40*/  LDL.LU R12, [R1+0x7c] ;  /* 0x00007c00010c7983 */ /* 0x000ee20000300800 */
[----:B------:R-:W-:Y:S01]  /*fd50*/  IMAD.U32 R5, RZ, RZ, UR19 ;  /* 0x00000013ff057e24 */ /* 0x000fe2000f8e00ff */
[----:B------:R-:W-:Y:S01]  /*fd60*/  UISETP.GE.U32.AND UP0, UPT, UR19, 0x5, UPT ;  /* 0x000000051300788c */ /* 0x000fe2000bf06070 */
[----:B------:R-:W-:Y:S01]  /*fd70*/  ISETP.GT.U32.AND P0, PT, R8, 0x4, PT ;  /* 0x000000040800780c */ /* 0x000fe20003f04070 */
[----:B------:R-:W-:Y:S01]  /*fd80*/  BSSY B1, `(.L_x_310) ;  /* 0x000006d000017945 */ /* 0x000fe20003800000 */
[----:B------:R-:W-:Y:S01]  /*fd90*/  IMAD.MOV.U32 R7, RZ, RZ, -0x1 ;  /* 0xffffffffff077424 */ /* 0x000fe200078e00ff */
[----:B------:R-:W-:Y:S01]  /*fda0*/  PRMT R9, RZ, 0x7610, R9 ;  /* 0x00007610ff097816 */ /* 0x000fe20000000009 */
[----:B------:R-:W-:Y:S01]  /*fdb0*/  IMAD.MOV.U32 R6, RZ, RZ, -0x1 ;  /* 0xffffffffff067424 */ /* 0x000fe200078e00ff */
[----:B------:R-:W-:-:S02]  /*fdc0*/  ISETP.LT.U32.AND P0, PT, R5, 0x5, P0 ;  /* 0x000000050500780c */ /* 0x000fc40000701070 */
[----:B------:R-:W0:Y:S01]  /*fdd0*/  @P1 S2R R3, SR_CgaCtaId ;  /* 0x0000000000031919 */ /* 0x000e220000008800 */
[----:B------:R-:W-:Y:S02]  /*fde0*/  @P1 MOV R2, 0x400 ;  /* 0x0000040000021802 */ /* 0x000fe40000000f00 */
[----:B------:R-:W-:Y:S02]  /*fdf0*/  PLOP3.LUT P2, PT, PT, PT, UP0, 0x80, 0x0 ;  /* 0x000000000000781c */ /* 0x000fe40003f4f008 */
[----:B0-----:R-:W-:Y:S01]  /*fe00*/  @P1 LEA R4, R3, R2, 0x18 ;  /* 0x0000000203041211 */ /* 0x001fe200078ec0ff */
[----:B------:R-:W-:-:S03]  /*fe10*/  IMAD.WIDE.U32 R2, R8, -0x33333333, RZ ;  /* 0xcccccccd08027825 */ /* 0x000fc600078e00ff */
[----:B------:R0:W-:Y:S02]  /*fe20*/  @P1 SYNCS.ARRIVE.TRANS64.A1T0 RZ, [R4+URZ+0x68], RZ ;  /* 0x000068ff04ff19a7 */ /* 0x0001e4000810003f */
[----:B------:R-:W-:Y:S02]  /*fe30*/  SHF.R.U32.HI R5, RZ, 0x2, R3 ;  /* 0x00000002ff057819 */ /* 0x000fe40000011603 */
[----:B------:R-:W-:Y:S02]  /*fe40*/  SEL R3, RZ, 0x1, !P0 ;  /* 0x00000001ff037807 */ /* 0x000fe40004000000 */
[----:B------:R-:W-:Y:S01]  /*fe50*/  PRMT R2, RZ, 0x7610, R2 ;  /* 0x00007610ff027816 */ /* 0x000fe20000000002 */
[----:B------:R-:W-:Y:S01]  /*fe60*/  IMAD R8, R5, -0x5, R8 ;  /* 0xfffffffb05087824 */ /* 0x000fe200078e0208 */
[----:B------:R-:W-:-:S04]  /*fe70*/  LOP3.LUT R0, R0, R3, RZ, 0x3c, !PT ;  /* 0x0000000300007212 */ /* 0x000fc800078e3cff */
[----:B------:R-:W-:Y:S01]  /*fe80*/  @P2 LOP3.LUT R0, R0, 0x1, R5, 0x78, !PT ;  /* 0x0000000100002812 */ /* 0x000fe200078e7805 */
[----:B------:R-:W-:Y:S01]  /*fe90*/  IMAD.MOV.U32 R5, RZ, RZ, -0x1 ;  /* 0xffffffffff057424 */ /* 0x000fe200078e00ff */
[----:B---3--:R-:W-:-:S04]  /*fea0*/  IADD3 R12, P1, R12, UR24, RZ ;  /* 0x000000180c0c7c10 */ /* 0x008fc8000ff3e0ff */
[----:B--2---:R-:W-:Y:S01]  /*feb0*/  IADD3.X R15, R15, UR21, RZ, P1, !PT ;  /* 0x000000150f0f7c10 */ /* 0x004fe20008ffe4ff */
[----:B------:R0:W-:Y:S01]  /*fec0*/  STL [R1+0x7c], R12 ;  /* 0x00007c0c01007387 */ /* 0x0001e20000100800 */
[----:B------:R-:W-:-:S03]  /*fed0*/  ISETP.GE.U32.AND P0, PT, R12, UR8, PT ;  /* 0x000000080c007c0c */ /* 0x000fc6000bf06070 */
[----:B------:R0:W-:Y:S01]  /*fee0*/  STL [R1+0x78], R15 ;  /* 0x0000780f01007387 */ /* 0x0001e20000100800 */
[----:B------:R-:W-:-:S13]  /*fef0*/  ISETP.GE.U32.AND.EX P0, PT, R15, UR9, PT, P0 ;  /* 0x000000090f007c0c */ /* 0x000fda000bf06100 */
[----:B0-----:R-:W-:Y:S05]  /*ff00*/  @P0 BRA `(.L_x_311) ;  /* 0x0000000400500947 */ /* 0x001fea0003800000 */
[----:B------:R-:W-:Y:S01]  /*ff10*/  ULDC.64 UR8, c[0x0][0x628] ;  /* 0x00018a0000087ab9 */ /* 0x000fe20000000a00 */
[----:B------:R-:W0:Y:S01]  /*ff20*/  S2R R11, SR_CTAID.X ;  /* 0x00000000000b7919 */ /* 0x000e220000002500 */
[----:B------:R-:W-:Y:S01]  /*ff30*/  ISETP.NE.U32.AND P0, PT, RZ, UR8, PT ;  /* 0x00000008ff007c0c */ /* 0x000fe2000bf05070 */
[----:B------:R-:W-:Y:S01]  /*ff40*/  ULDC UR11, c[0x0][0x630] ;  /* 0x00018c00000b7ab9 */ /* 0x000fe20000000800 */
[----:B------:R-:W-:Y:S01]  /*ff50*/  IMAD.MOV.U32 R2, RZ, RZ, R12 ;  /* 0x000000ffff027224 */ /* 0x000fe200078e000c */
[----:B------:R-:W1:Y:S01]  /*ff60*/  S2R R10, SR_CTAID.Y ;  /* 0x00000000000a7919 */ /* 0x000e620000002600 */
[----:B------:R-:W-:Y:S01]  /*ff70*/  ISETP.NE.AND.EX P0, PT, RZ, UR9, PT, P0 ;  /* 0x00000009ff007c0c */ /* 0x000fe2000bf05300 */
[----:B------:R-:W-:-:S12]  /*ff80*/  IMAD.MOV.U32 R3, RZ, RZ, R15 ;  /* 0x000000ffff037224 */ /* 0x000fd800078e000f */
[----:B------:R-:W-:Y:S05]  /*ff90*/  @!P0 BRA `(.L_x_312) ;  /* 0x0000000000288947 */ /* 0x000fea0003800000 */
[----:B------:R-:W-:Y:S02]  /*ffa0*/  ULDC UR10, c[0x0][0x634] ;  /* 0x00018d00000a7ab9 */ /* 0x000fe40000000800 */
[----:B------:R-:W-:-:S05]  /*ffb0*/  IADD3 R7, P0, R12, UR10, RZ ;  /* 0x0000000a0c077c10 */ /* 0x000fca000ff1e0ff */
[----:B------:R-:W-:-:S04]  /*ffc0*/  IMAD.X R13, RZ, RZ, R15, P0 ;  /* 0x000000ffff0d7224 */ /* 0x000fc800000e060f */
[----:B------:R-:W-:-:S04]  /*ffd0*/  IMAD.WIDE.U32 R4, R13, UR8, RZ ;  /* 0x000000080d047c25 */ /* 0x000fc8000f8e00ff */
[----:B------:R-:W-:-:S04]  /*ffe0*/  IMAD.WIDE.U32 R4, P0, R7, UR9, R4 ;  /* 0x0000000907047c25 */ /* 0x000fc8000f800004 */
[----:B------:R-:W-:-:S04]  /*fff0*/  IMAD.WIDE.U32 R6, R7, UR8, RZ ;  /* 0x0000000807067c25 */ /* 0x000fc8000f8e00ff */
[----:B------:R-:W-:Y:S01]  /*10000*/  IMAD.X R3, RZ, RZ, RZ, P0 ;  /* 0x000000ffff037224 */ /* 0x000fe200000e06ff */
[----:B------:R-:W-:Y:S01]  /*10010*/  IADD3 RZ, P0, R7, R4, RZ ;  /* 0x0000000407ff7210 */ /* 0x000fe20007f1e0ff */
[----:B------:R-:W-:-:S04]  /*10020*/  IMAD.MOV.U32 R2, RZ, RZ, R5 ;  /* 0x000000ffff027224 */ /* 0x000fc800078e0005 */
[----:B------:R-:W-:-:S08]  /*10030*/  IMAD.WIDE.U32.X R2, R13, UR9, R2, P0 ;  /* 0x000000090d027c25 */ /* 0x000fd000080e0402 */
.L_x_312:
[--C-:B------:R-:W-:Y:S01]  /*10040*/  SHF.R.U64 R6, R2, UR11, R3.reuse ;  /* 0x0000000b02067c19 */ /* 0x100fe20008001203 */
[----:B------:R-:W-:Y:S01]  /*10050*/  ULDC.64 UR8, c[0x0][0x620] ;  /* 0x0001880000087ab9 */ /* 0x000fe20000000a00 */
[----:B------:R-:W-:Y:S01]  /*10060*/  SHF.R.U32.HI R2, RZ, UR11, R3 ;  /* 0x0000000bff027c19 */ /* 0x000fe20008011603 */
[----:B------:R-:W-:Y:S01]  /*10070*/  IMAD.MOV.U32 R3, RZ, RZ, R15 ;  /* 0x000000ffff037224 */ /* 0x000fe200078e000f */
[----:B------:R-:W-:Y:S01]  /*10080*/  IADD3 R5, P0, RZ, -R6, RZ ;  /* 0x80000006ff057210 */ /* 0x000fe20007f1e0ff */
[----:B------:R-:W2:Y:S01]  /*10090*/  LDC R16, c[0x0][0x144] ;  /* 0x00005100ff107b82 */ /* 0x000ea20000000800 */
[----:B0-----:R-:W-:Y:S01]  /*100a0*/  I2FP.F32.U32 R7, R11 ;  /* 0x0000000b00077245 */ /* 0x001fe20000201000 */
[----:B------:R-:W-:Y:S01]  /*100b0*/  ULDC.64 UR14, c[0x0][0x640] ;  /* 0x00019000000e7ab9 */ /* 0x000fe20000000a00 */
[----:B------:R-:W-:Y:S01]  /*100c0*/  ULDC UR10, c[0x0][0x608] ;  /* 0x00018200000a7ab9 */ /* 0x000fe20000000800 */
[----:B------:R-:W-:Y:S01]  /*100d0*/  IMAD.X R2, RZ, RZ, ~R2, P0 ;  /* 0x000000ffff027224 */ /* 0x000fe200000e0e02 */
[----:B------:R-:W-:-:S03]  /*100e0*/  ISETP.NE.U32.AND P0, PT, RZ, UR14, PT ;  /* 0x0000000eff007c0c */ /* 0x000fc6000bf05070 */
[----:B------:R-:W-:Y:S01]  /*100f0*/  IMAD R4, R2, UR8, RZ ;  /* 0x0000000802047c24 */ /* 0x000fe2000f8e02ff */
[----:B------:R-:W0:Y:S01]  /*10100*/  LDC R13, c[0x0][0x148] ;  /* 0x00005200ff0d7b82 */ /* 0x000e220000000800 */
[----:B------:R-:W-:Y:S01]  /*10110*/  IMAD.MOV.U32 R2, RZ, RZ, R12 ;  /* 0x000000ffff027224 */ /* 0x000fe200078e000c */
[----:B------:R-:W-:-:S03]  /*10120*/  ISETP.NE.AND.EX P0, PT, RZ, UR15, PT, P0 ;  /* 0x0000000fff007c0c */ /* 0x000fc6000bf05300 */
[----:B------:R-:W-:Y:S01]  /*10130*/  IMAD.WIDE.U32 R2, R5, UR8, R2 ;  /* 0x0000000805027c25 */ /* 0x000fe2000f8e0002 */
[----:B------:R-:W-:-:S03]  /*10140*/  ULDC UR8, c[0x0][0x150] ;  /* 0x0000540000087ab9 */ /* 0x000fc60000000800 */
[----:B------:R-:W-:Y:S02]  /*10150*/  IMAD R5, R5, UR9, R4 ;  /* 0x0000000905057c24 */ /* 0x000fe4000f8e0204 */
[----:B------:R-:W-:Y:S01]  /*10160*/  FMUL R4, R7, UR8 ;  /* 0x0000000807047c20 */ /* 0x000fe20008400000 */
[----:B------:R-:W-:Y:S01]  /*10170*/  ULDC UR8, c[0x0][0x618] ;  /* 0x0001860000087ab9 */ /* 0x000fe20000000800 */
[----:B------:R-:W-:Y:S01]  /*10180*/  ULDC UR9, c[0x0][0x154] ;  /* 0x0000550000097ab9 */ /* 0x000fe20000000800 */
[----:B------:R-:W-:-:S03]  /*10190*/  IMAD.IADD R3, R3, 0x1, R5 ;  /* 0x0000000103037824 */ /* 0x000fc600078e0205 */
[----:B------:R-:W3:Y:S02]  /*101a0*/  F2I.U32.TRUNC.NTZ R4, R4 ;  /* 0x0000000400047305 */ /* 0x000ee4000020f000 */
[----:B------:R-:W-:Y:S02]  /*101b0*/  SHF.R.U64 R7, R2, UR8, R3 ;  /* 0x0000000802077c19 */ /* 0x000fe40008001203 */
[----:B-1----:R-:W-:-:S05]  /*101c0*/  I2FP.F32.U32 R2, R10 ;  /* 0x0000000a00027245 */ /* 0x002fca0000201000 */
[----:B------:R-:W-:Y:S01]  /*101d0*/  FMUL R5, R2, UR9 ;  /* 0x0000000902057c20 */ /* 0x000fe20008400000 */
[----:B------:R-:W-:Y:S01]  /*101e0*/  SHF.R.U32.HI R2, RZ, UR8, R3 ;  /* 0x00000008ff027c19 */ /* 0x000fe20008011603 */
[----:B------:R-:W-:Y:S02]  /*101f0*/  ULDC UR8, c[0x0][0x658] ;  /* 0x0001960000087ab9 */ /* 0x000fe40000000800 */
[----:B------:R1:W4:Y:S01]  /*10200*/  F2I.U32.TRUNC.NTZ R15, R5 ;  /* 0x00000005000f7305 */ /* 0x000322000020f000 */
[--C-:B------:R-:W-:Y:S02]  /*10210*/  SHF.R.U64 R14, R7, UR10, R2.reuse ;  /* 0x0000000a070e7c19 */ /* 0x100fe40008001202 */
[----:B------:R-:W-:Y:S01]  /*10220*/  SHF.R.U32.HI R3, RZ, UR10, R2 ;  /* 0x0000000aff037c19 */ /* 0x000fe20008011602 */
[----:B---3--:R-:W-:-:S03]  /*10230*/  IMAD.MOV R2, RZ, RZ, -R4 ;  /* 0x000000ffff027224 */ /* 0x008fc600078e0a04 */
[----:B------:R-:W-:Y:S01]  /*10240*/  SHF.R.U64 R12, R14, UR8, R3 ;  /* 0x000000080e0c7c19 */ /* 0x000fe20008001203 */
[----:B--2---:R-:W-:Y:S01]  /*10250*/  IMAD R17, R16, R2, R11 ;  /* 0x0000000210117224 */ /* 0x004fe200078e020b */
[----:B------:R-:W-:-:S03]  /*10260*/  SHF.R.U32.HI R4, RZ, UR8, R3 ;  /* 0x00000008ff047c19 */ /* 0x000fc60008011603 */
[----:B------:R-:W-:Y:S02]  /*10270*/  IMAD.MOV.U32 R2, RZ, RZ, R12 ;  /* 0x000000ffff027224 */ /* 0x000fe400078e000c */
[----:B------:R-:W-:Y:S01]  /*10280*/  IMAD.MOV.U32 R3, RZ, RZ, R4 ;  /* 0x000000ffff037224 */ /* 0x000fe200078e0004 */
[----:B-1--4-:R-:W-:Y:S06]  /*10290*/  @!P0 BRA `(.L_x_313) ;  /* 0x0000000000288947 */ /* 0x012fec0003800000 */
[----:B------:R-:W-:Y:S02]  /*102a0*/  ULDC UR8, c[0x0][0x64c] ;  /* 0x0001930000087ab9 */ /* 0x000fe40000000800 */
[----:B------:R-:W-:-:S05]  /*102b0*/  IADD3 R3, P0, R12, UR8, RZ ;  /* 0x000000080c037c10 */ /* 0x000fca000ff1e0ff */
[----:B------:R-:W-:-:S04]  /*102c0*/  IMAD.X R11, RZ, RZ, R4, P0 ;  /* 0x000000ffff0b7224 */ /* 0x000fc800000e0604 */
[----:B------:R-:W-:-:S04]  /*102d0*/  IMAD.WIDE.U32 R4, R11, UR14, RZ ;  /* 0x0000000e0b047c25 */ /* 0x000fc8000f8e00ff */
[----:B------:R-:W-:-:S04]  /*102e0*/  IMAD.WIDE.U32 R4, P0, R3, UR15, R4 ;  /* 0x0000000f03047c25 */ /* 0x000fc8000f800004 */
[----:B------:R-:W-:-:S04]  /*102f0*/  IMAD.WIDE.U32 R2, R3, UR14, RZ ;  /* 0x0000000e03027c25 */ /* 0x000fc8000f8e00ff */
[----:B------:R-:W-:Y:S01]  /*10300*/  IMAD.MOV.U32 R2, RZ, RZ, R5 ;  /* 0x000000ffff027224 */ /* 0x000fe200078e0005 */
[----:B------:R-:W-:Y:S01]  /*10310*/  IADD3 RZ, P1, R3, R4, RZ ;  /* 0x0000000403ff7210 */ /* 0x000fe20007f3e0ff */
[----:B------:R-:W-:-:S04]  /*10320*/  IMAD.X R3, RZ, RZ, RZ, P0 ;  /* 0x000000ffff037224 */ /* 0x000fc800000e06ff */
[----:B------:R-:W-:-:S08]  /*10330*/  IMAD.WIDE.U32.X R2, R11, UR15, R2, P1 ;  /* 0x0000000f0b027c25 */ /* 0x000fd000088e0402 */
.L_x_313:
[----:B------:R-:W-:Y:S01]  /*10340*/  ULDC UR8, c[0x0][0x648] ;  /* 0x0001920000087ab9 */ /* 0x000fe20000000800 */
[----:B------:R-:W-:Y:S01]  /*10350*/  IMAD.MOV R15, RZ, RZ, -R15 ;  /* 0x000000ffff0f7224 */ /* 0x000fe200078e0a0f */
[----:B------:R-:W-:Y:S01]  /*10360*/  SHF.R.U64 R3, R2, UR8, R3 ;  /* 0x0000000802037c19 */ /* 0x000fe20008001203 */
[----:B------:R-:W-:Y:S01]  /*10370*/  ULDC UR8, c[0x0][0x638] ;  /* 0x00018e0000087ab9 */ /* 0x000fe20000000800 */
[----:B------:R-:W-:Y:S01]  /*10380*/  LOP3.LUT R2, R14, UR18, RZ, 0xc0, !PT ;  /* 0x000000120e027c12 */ /* 0x000fe2000f8ec0ff */
[----:B0-----:R-:W-:Y:S01]  /*10390*/  @P4 IMAD R17, R13, R15, R10 ;  /* 0x0000000f0d114224 */ /* 0x001fe200078e020a */
[----:B------:R-:W-:Y:S01]  /*103a0*/  LOP3.LUT R7, R7, UR4, RZ, 0xc0, !PT ;  /* 0x0000000407077c12 */ /* 0x000fe2000f8ec0ff */
[----:B------:R-:W-:Y:S01]  /*103b0*/  IMAD.MOV R5, RZ, RZ, -R3 ;  /* 0x000000ffff057224 */ /* 0x000fe200078e0a03 */
[----:B------:R-:W-:Y:S01]  /*103c0*/  ULDC UR9, c[0x0][0x610] ;  /* 0x0001840000097ab9 */ /* 0x000fe20000000800 */
[----:B------:R-:W-:Y:S02]  /*103d0*/  IMAD R2, R3, UR5, R2 ;  /* 0x0000000503027c24 */ /* 0x000fe4000f8e0202 */
[----:B------:R-:W-:Y:S01]  /*103e0*/  IMAD R12, R5, UR8, R12 ;  /* 0x00000008050c7c24 */ /* 0x000fe2000f8e020c */
[----:B------:R-:W-:Y:S01]  /*103f0*/  ULDC UR8, c[0x0][0x600] ;  /* 0x0001800000087ab9 */ /* 0x000fe20000000800 */
[----:B------:R-:W-:-:S02]  /*10400*/  IMAD R5, R2, UR9, R17 ;  /* 0x0000000902057c24 */ /* 0x000fc4000f8e0211 */
[----:B------:R-:W-:Y:S02]  /*10410*/  IMAD R12, R12, UR8, R7 ;  /* 0x000000080c0c7c24 */ /* 0x000fe4000f8e0207 */
[----:B------:R-:W-:-:S03]  /*10420*/  IMAD.MOV.U32 R2, RZ, RZ, 0x1 ;  /* 0x00000001ff027424 */ /* 0x000fc600078e00ff */
[----:B------:R-:W-:Y:S02]  /*10430*/  SEL R7, R12, R5, !P4 ;  /* 0x000000050c077207 */ /* 0x000fe40006000000 */
[----:B------:R-:W-:-:S07]  /*10440*/  SEL R5, R5, R12, !P4 ;  /* 0x0000000c05057207 */ /* 0x000fce0006000000 */
.L_x_311:
[----:B------:R-:W-:Y:S05]  /*10450*/  BSYNC B1 ;  /* 0x0000000000017941 */ /* 0x000fea0003800000 */
.L_x_310:
[----:B------:R-:W-:-:S13]  /*10460*/  LOP3.LUT P0, RZ, R2, 0xff, RZ, 0xc0, !PT ;  /* 0x000000ff02ff7812 */ /* 0x000fda000780c0ff */
[----:B------:R-:W-:Y:S05]  /*10470*/  @P0 BRA `(.L_x_314) ;  /* 0xfffffff400180947 */ /* 0x000fea000383ffff */
[----:B------:R-:W-:Y:S05]  /*10480*/  BSYNC B0 ;  /* 0x0000000000007941 */ /* 0x000fea0003800000 */
.L_x_303:
[----:B------:R-:W-:-:S03]  /*10490*/  UMOV UR8, 0xffffffff ;  /* 0xffffffff00087882 */ /* 0x000fc60000000000 */
[----:B------:R-:W-:Y:S05]  /*104a0*/  BRA.DIV UR8, `(.L_x_315) ;  /* 0x00000006084c7947 */ /* 0x000fea000b800000 */
[----:B------:R-:W-:-:S13]  /*104b0*/  ELECT P0, URZ, PT ;  /* 0x00000000003f782f */ /* 0x000fda0003800000 */
.L_x_330:
[----:B------:R-:W-:Y:S04]  /*104c0*/  BSSY B0, `(.L_x_316) ;  /* 0x0000035000007945 */ /* 0x000fe80003800000 */
[----:B------:R-:W-:Y:S05]  /*104d0*/  @!P0 BRA `(.L_x_317) ;  /* 0x0000000000cc8947 */ /* 0x000fea0003800000 */
[----:B------:R-:W-:-:S04]  /*104e0*/  ULOP3.LUT UR8, UR13, 0x2, URZ, 0xfc, !UPT ;  /* 0x000000020d087892 */ /* 0x000fc8000f8efc3f */
[----:B------:R-:W-:-:S06]  /*104f0*/  UISETP.NE.AND UP0, UPT, UR8, 0x3, UPT ;  /* 0x000000030800788c */ /* 0x000fcc000bf05270 */
[----:B------:R-:W-:-:S13]  /*10500*/  PLOP3.LUT P0, PT, PT, PT, UP0, 0x80, 0x0 ;  /* 0x000000000000781c */ /* 0x000fda0003f0f008 */
[----:B------:R-:W-:Y:S05]  /*10510*/  @!P0 BRA `(.L_x_318) ;  /* 0x0000000000048947 */ /* 0x000fea0003800000 */
[----:B------:R-:W-:Y:S01]  /*10520*/  BPT.TRAP 0x1 ;  /* 0x000000040000795c */ /* 0x000fe20000300000 */
.L_x_318:
[----:B------:R-:W0:Y:S01]  /*10530*/  S2R R3, SR_CgaCtaId ;  /* 0x0000000000037919 */ /* 0x000e220000008800 */
[----:B------:R-:W-:-:S04]  /*10540*/  MOV R2, 0x400 ;  /* 0x0000040000027802 */ /* 0x000fc80000000f00 */
[----:B0-----:R-:W-:Y:S02]  /*10550*/  LEA R3, R3, R2, 0x18 ;  /* 0x0000000203037211 */ /* 0x001fe400078ec0ff */
[----:B------:R-:W-:-:S03]  /*10560*/  SHF.L.U32 R2, R0, 0x1f, RZ ;  /* 0x0000001f00027819 */ /* 0x000fc600000006ff */
[----:B------:R-:W-:-:S04]  /*10570*/  VIADD R3, R3, 0x28 ;  /* 0x0000002803037836 */ /* 0x000fc80000000000 */
[C---:B------:R-:W-:Y:S02]  /*10580*/  IMAD R7, R8.reuse, 0x8, R3 ;  /* 0x0000000808077824 */ /* 0x040fe400078e0203 */
[----:B------:R-:W-:Y:S02]  /*10590*/  VIADD R8, R8, 0x1 ;  /* 0x0000000108087836 */ /* 0x000fe40000000000 */
[----:B------:R-:W0:Y:S03]  /*105a0*/  SYNCS.PHASECHK.TRANS64.TRYWAIT P0, [R7+URZ], R2 ;  /* 0x00000002070075a7 */ /* 0x000e26000800017f */
[----:B------:R-:W-:-:S04]  /*105b0*/  ISETP.NE.AND P1, PT, R8, 0x5, PT ;  /* 0x000000050800780c */ /* 0x000fc80003f25270 */
[----:B------:R-:W-:Y:S02]  /*105c0*/  SEL R5, RZ, 0x1, P1 ;  /* 0x00000001ff057807 */ /* 0x000fe40000800000 */
[----:B------:R-:W-:Y:S02]  /*105d0*/  SEL R8, R8, RZ, P1 ;  /* 0x000000ff08087207 */ /* 0x000fe40000800000 */
[----:B------:R-:W-:-:S03]  /*105e0*/  LOP3.LUT R5, R0, R5, RZ, 0x3c, !PT ;  /* 0x0000000500057212 */ /* 0x000fc600078e3cff */
[----:B------:R-:W-:Y:S01]  /*105f0*/  IMAD R9, R8, 0x8, R3 ;  /* 0x0000000808097824 */ /* 0x000fe200078e0203 */
[----:B------:R-:W-:Y:S01]  /*10600*/  SHF.L.U32 R4, R5, 0x1f, RZ ;  /* 0x0000001f05047819 */ /* 0x000fe200000006ff */
[----:B0-----:R-:W-:Y:S06]  /*10610*/  @!P0 BRA `(.L_x_319) ;  /* 0x0000000400108947 */ /* 0x001fec0003800000 */
.L_x_331:
[----:B------:R-:W1:Y:S01]  /*10620*/  SYNCS.PHASECHK.TRANS64.TRYWAIT P0, [R9+URZ], R4 ;  /* 0x00000004090075a7 */ /* 0x000e62000800017f */
[----:B------:R-:W-:-:S05]  /*10630*/  VIADD R0, R8, 0x1 ;  /* 0x0000000108007836 */ /* 0x000fca0000000000 */
[----:B------:R-:W-:-:S04]  /*10640*/  ISETP.NE.AND P1, PT, R0, 0x5, PT ;  /* 0x000000050000780c */ /* 0x000fc80003f25270 */
[----:B0-----:R-:W-:Y:S02]  /*10650*/  SEL R2, RZ, 0x1, P1 ;  /* 0x00000001ff027807 */ /* 0x001fe40000800000 */
[----:B------:R-:W-:Y:S02]  /*10660*/  SEL R0, R0, RZ, P1 ;  /* 0x000000ff00007207 */ /* 0x000fe40000800000 */
[----:B------:R-:W-:-:S03]  /*10670*/  LOP3.LUT R7, R5, R2, RZ, 0x3c, !PT ;  /* 0x0000000205077212 */ /* 0x000fc600078e3cff */
[----:B------:R-:W-:Y:S01]  /*10680*/  IMAD R6, R0, 0x8, R3 ;  /* 0x0000000800067824 */ /* 0x000fe200078e0203 */
[----:B------:R-:W-:Y:S01]  /*10690*/  SHF.L.U32 R5, R7, 0x1f, RZ ;  /* 0x0000001f07057819 */ /* 0x000fe200000006ff */
[----:B-1----:R-:W-:Y:S06]  /*106a0*/  @!P0 BRA `(.L_x_320) ;  /* 0x0000000400008947 */ /* 0x002fec0003800000 */
.L_x_332:
[----:B------:R-:W1:Y:S01]  /*106b0*/  SYNCS.PHASECHK.TRANS64.TRYWAIT P0, [R6+URZ], R5 ;  /* 0x00000005060075a7 */ /* 0x000e62000800017f */
[----:B------:R-:W-:-:S05]  /*106c0*/  VIADD R0, R0, 0x1 ;  /* 0x0000000100007836 */ /* 0x000fca0000000000 */
[----:B------:R-:W-:-:S04]  /*106d0*/  ISETP.NE.AND P1, PT, R0, 0x5, PT ;  /* 0x000000050000780c */ /* 0x000fc80003f25270 */
[----:B------:R-:W-:Y:S02]  /*106e0*/  SEL R2, RZ, 0x1, P1 ;  /* 0x00000001ff027807 */ /* 0x000fe40000800000 */
[----:B------:R-:W-:Y:S02]  /*106f0*/  SEL R0, R0, RZ, P1 ;  /* 0x000000ff00007207 */ /* 0x000fe40000800000 */
[----:B------:R-:W-:-:S03]  /*10700*/  LOP3.LUT R7, R7, R2, RZ, 0x3c, !PT ;  /* 0x0000000207077212 */ /* 0x000fc600078e3cff */
[----:B0-----:R-:W-:Y:S01]  /*10710*/  IMAD R9, R0, 0x8, R3 ;  /* 0x0000000800097824 */ /* 0x001fe200078e0203 */
[----:B------:R-:W-:Y:S01]  /*10720*/  SHF.L.U32 R4, R7, 0x1f, RZ ;  /* 0x0000001f07047819 */ /* 0x000fe200000006ff */
[----:B-1----:R-:W-:Y:S06]  /*10730*/  @!P0 BRA `(.L_x_321) ;  /* 0x0000000000f08947 */ /* 0x002fec0003800000 */
.L_x_333:
[----:B------:R-:W1:Y:S01]  /*10740*/  SYNCS.PHASECHK.TRANS64.TRYWAIT P0, [R9+URZ], R4 ;  /* 0x00000004090075a7 */ /* 0x000e62000800017f */
[----:B------:R-:W-:-:S05]  /*10750*/  VIADD R0, R0, 0x1 ;  /* 0x0000000100007836 */ /* 0x000fca0000000000 */
[----:B------:R-:W-:-:S04]  /*10760*/  ISETP.NE.AND P1, PT, R0, 0x5, PT ;  /* 0x000000050000780c */ /* 0x000fc80003f25270 */
[----:B------:R-:W-:Y:S02]  /*10770*/  SEL R2, RZ, 0x1, P1 ;  /* 0x00000001ff027807 */ /* 0x000fe40000800000 */
[----:B------:R-:W-:Y:S02]  /*10780*/  SEL R0, R0, RZ, P1 ;  /* 0x000000ff00007207 */ /* 0x000fe40000800000 */
[----:B------:R-:W-:Y:S01]  /*10790*/  LOP3.LUT R2, R7, R2, RZ, 0x3c, !PT ;  /* 0x0000000207027212 */ /* 0x000fe200078e3cff */
[----:B-1----:R-:W-:Y:S06]  /*107a0*/  @!P0 BRA `(.L_x_322) ;  /* 0x0000000000e88947 */ /* 0x002fec0003800000 */
.L_x_334:
[----:B------:R-:W-:Y:S01]  /*107b0*/  IMAD R3, R0, 0x8, R3 ;  /* 0x0000000800037824 */ /* 0x000fe200078e0203 */
[----:B------:R-:W-:-:S07]  /*107c0*/  SHF.L.U32 R0, R2, 0x1f, RZ ;  /* 0x0000001f02007819 */ /* 0x000fce00000006ff */
.L_x_323:
[----:B--2---:R2:W3:Y:S02]  /*107d0*/  SYNCS.PHASECHK.TRANS64.TRYWAIT P0, [R3+URZ], R0 ;  /* 0x00000000030075a7 */ /* 0x0044e4000800017f */
[----:B---3--:R-:W-:Y:S05]  /*107e0*/  @!P0 NANOSLEEP.SYNCS 0x989680 ;  /* 0x009896800000895d */ /* 0x008fea0003900000 */
[----:B------:R-:W3:Y:S02]  /*107f0*/  @!P0 SYNCS.PHASECHK.TRANS64 P0, [R3+URZ], R0 ;  /* 0x00000000030085a7 */ /* 0x000ee4000800007f */
[----:B---3--:R-:W-:Y:S05]  /*10800*/  @!P0 BRA `(.L_x_323) ;  /* 0xfffffffc00f08947 */ /* 0x008fea000383ffff */
.L_x_317:
[----:B------:R-:W-:Y:S05]  /*10810*/  BSYNC B0 ;  /* 0x0000000000007941 */ /* 0x000fea0003800000 */
.L_x_316:
[----:B------:R-:W-:Y:S05]  /*10820*/  EXIT ;  /* 0x000000000000794d */ /* 0x000fea0003800000 */
.L_x_21:
[----:B-1----:R-:W-:-:S04]  /*10830*/  IMAD.U32 R3, RZ, RZ, UR6 ;  /* 0x00000006ff037e24 */ /* 0x002fc8000f8e00ff */
[----:B------:R1:W2:Y:S03]  /*10840*/  SYNCS.PHASECHK.TRANS64.TRYWAIT P0, [R3+URZ], R0 ;  /* 0x00000000030075a7 */ /* 0x0002a6000800017f */
[----:B--2---:R-:W-:Y:S05]  /*10850*/  @!P0 NANOSLEEP.SYNCS 0x989680 ;  /* 0x009896800000895d */ /* 0x004fea0003900000 */
[----:B------:R-:W2:Y:S02]  /*10860*/  @!P0 SYNCS.PHASECHK.TRANS64 P0, [R3+URZ], R0 ;  /* 0x00000000030085a7 */ /* 0x000ea4000800007f */
[----:B--2---:R-:W-:Y:S05]  /*10870*/  @!P0 BRA `(.L_x_21) ;  /* 0xfffffffc00ec8947 */ /* 0x004fea000383ffff */
[----:B------:R-:W-:Y:S05]  /*10880*/  BRA `(.L_x_20) ;  /* 0xffffff14006c7947 */ /* 0x000fea000383ffff */
.L_x_27:
[----:B-----5:R2:W-:Y:S02]  /*10890*/  STL [R1+0x88], R0 ;  /* 0x0000880001007387 */ /* 0x0205e40000100800 */
[----:B--2---:R-:W-:-:S04]  /*108a0*/  IMAD.U32 R0, RZ, RZ, UR16 ;  /* 0x00000010ff007e24 */ /* 0x004fc8000f8e00ff */
[----:B------:R2:W3:Y:S03]  /*108b0*/  SYNCS.PHASECHK.TRANS64.TRYWAIT P0, [R0+URZ], R229 ;  /* 0x000000e5000075a7 */ /* 0x0004e6000800017f */
[----:B---3--:R-:W-:Y:S05]  /*108c0*/  @!P0 NANOSLEEP.SYNCS 0x989680 ;  /* 0x009896800000895d */ /* 0x008fea0003900000 */
[----:B------:R2:W3:Y:S02]  /*108d0*/  @!P0 SYNCS.PHASECHK.TRANS64 P0, [R0+URZ], R229 ;  /* 0x000000e5000085a7 */ /* 0x0004e4000800007f */
[----:B--2---:R2:W5:Y:S02]  /*108e0*/  LDL.LU R0, [R1+0x88] ;  /* 0x0000880001007983 */ /* 0x0045640000300800 */
[----:B--23--:R-:W-:Y:S05]  /*108f0*/  @!P0 BRA `(.L_x_27) ;  /* 0xfffffffc00e48947 */ /* 0x00cfea000383ffff */
[----:B------:R-:W-:Y:S05]  /*10900*/  BRA `(.L_x_26) ;  /* 0xffffff2800387947 */ /* 0x000fea000383ffff */
.L_x_304:
[----:B------:R-:W-:Y:S01]  /*10910*/  BSSY B1, `(.L_x_324) ;  /* 0x0000006000017945 */ /* 0x000fe20003800000 */
[----:B------:R-:W-:-:S07]  /*10920*/  IMAD.MOV.U32 R2, RZ, RZ, -0x1 ;  /* 0xffffffffff027424 */ /* 0x000fce00078e00ff */
[----:B------:R-:W-:Y:S05]  /*10930*/  WARPSYNC.COLLECTIVE R2, `(.L_x_325) ;  /* 0x00000000020c7348 */ /* 0x000fea0003c00000 */
[----:B------:R-:W-:Y:S02]  /*10940*/  ELECT P0, UR62, PT ;  /* 0x00000000003e782f */ /* 0x000fe40003800000 */
[----:B------:R-:W-:Y:S01]  /*10950*/  MOV R2, UR62 ;  /* 0x0000003e00027c02 */ /* 0x000fe20008000f00 */
[----:B------:R-:W-:Y:S10]  /*10960*/  ENDCOLLECTIVE ;  /* 0x000000000000791b */ /* 0x000ff40003800000 */
.L_x_325:
[----:B------:R-:W-:Y:S05]  /*10970*/  BSYNC B1 ;  /* 0x0000000000017941 */ /* 0x000fea0003800000 */
.L_x_324:
[----:B------:R-:W-:Y:S05]  /*10980*/  BRA `(.L_x_326) ;  /* 0xffffffec00e07947 */ /* 0x000fea000383ffff */
.L_x_307:
[----:B0-----:R0:W2:Y:S02]  /*10990*/  SYNCS.PHASECHK.TRANS64.TRYWAIT P0, [R11+URZ+0x28], R4 ;  /* 0x000028040b0075a7 */ /* 0x0010a4000800017f */
[----:B--2---:R-:W-:Y:S05]  /*109a0*/  @!P0 NANOSLEEP.SYNCS 0x989680 ;  /* 0x009896800000895d */ /* 0x004fea0003900000 */
[----:B------:R-:W2:Y:S02]  /*109b0*/  @!P0 SYNCS.PHASECHK.TRANS64 P0, [R11+URZ+0x28], R4 ;  /* 0x000028040b0085a7 */ /* 0x000ea4000800007f */
[----:B--2---:R-:W-:Y:S05]  /*109c0*/  @!P0 BRA `(.L_x_307) ;  /* 0xfffffffc00f08947 */ /* 0x004fea000383ffff */
[----:B------:R-:W-:Y:S05]  /*109d0*/  BRA `(.L_x_327) ;  /* 0xfffffff000207947 */ /* 0x000fea000383ffff */
.L_x_315:
[----:B------:R-:W-:Y:S01]  /*109e0*/  BSSY B0, `(.L_x_328) ;  /* 0x0000006000007945 */ /* 0x000fe20003800000 */
[----:B------:R-:W-:-:S07]  /*109f0*/  IMAD.MOV.U32 R2, RZ, RZ, -0x1 ;  /* 0xffffffffff027424 */ /* 0x000fce00078e00ff */
[----:B------:R-:W-:Y:S05]  /*10a00*/  WARPSYNC.COLLECTIVE R2, `(.L_x_329) ;  /* 0x00000000020c7348 */ /* 0x000fea0003c00000 */
[----:B------:R-:W-:Y:S02]  /*10a10*/  ELECT P0, UR62, PT ;  /* 0x00000000003e782f */ /* 0x000fe40003800000 */
[----:B------:R-:W-:Y:S01]  /*10a20*/  MOV R2, UR62 ;  /* 0x0000003e00027c02 */ /* 0x000fe20008000f00 */
[----:B------:R-:W-:Y:S10]  /*10a30*/  ENDCOLLECTIVE ;  /* 0x000000000000791b */ /* 0x000ff40003800000 */
.L_x_329:
[----:B------:R-:W-:Y:S05]  /*10a40*/  BSYNC B0 ;  /* 0x0000000000007941 */ /* 0x000fea0003800000 */
.L_x_328:
[----:B------:R-:W-:Y:S05]  /*10a50*/  BRA `(.L_x_330) ;  /* 0xfffffff800987947 */ /* 0x000fea000383ffff */
.L_x_319:
[----:B0-----:R0:W1:Y:S02]  /*10a60*/  SYNCS.PHASECHK.TRANS64.TRYWAIT P0, [R7+URZ], R2 ;  /* 0x00000002070075a7 */ /* 0x001064000800017f */
[----:B-1----:R-:W-:Y:S05]  /*10a70*/  @!P0 NANOSLEEP.SYNCS 0x989680 ;  /* 0x009896800000895d */ /* 0x002fea0003900000 */
[----:B------:R-:W1:Y:S02]  /*10a80*/  @!P0 SYNCS.PHASECHK.TRANS64 P0, [R7+URZ], R2 ;  /* 0x00000002070085a7 */ /* 0x000e64000800007f */
[----:B-1----:R-:W-:Y:S05]  /*10a90*/  @!P0 BRA `(.L_x_319) ;  /* 0xfffffffc00f08947 */ /* 0x002fea000383ffff */
[----:B------:R-:W-:Y:S05]  /*10aa0*/  BRA `(.L_x_331) ;  /* 0xfffffff800dc7947 */ /* 0x000fea000383ffff */
.L_x_320:
[----:B0-----:R0:W1:Y:S02]  /*10ab0*/  SYNCS.PHASECHK.TRANS64.TRYWAIT P0, [R9+URZ], R4 ;  /* 0x00000004090075a7 */ /* 0x001064000800017f */
[----:B-1----:R-:W-:Y:S05]  /*10ac0*/  @!P0 NANOSLEEP.SYNCS 0x989680 ;  /* 0x009896800000895d */ /* 0x002fea0003900000 */
[----:B------:R-:W1:Y:S02]  /*10ad0*/  @!P0 SYNCS.PHASECHK.TRANS64 P0, [R9+URZ], R4 ;  /* 0x00000004090085a7 */ /* 0x000e64000800007f */
[----:B-1----:R-:W-:Y:S05]  /*10ae0*/  @!P0 BRA `(.L_x_320) ;  /* 0xfffffffc00f08947 */ /* 0x002fea000383ffff */
[----:B------:R-:W-:Y:S05]  /*10af0*/  BRA `(.L_x_332) ;  /* 0xfffffff800ec7947 */ /* 0x000fea000383ffff */
.L_x_321:
[----:B0-----:R0:W1:Y:S02]  /*10b00*/  SYNCS.PHASECHK.TRANS64.TRYWAIT P0, [R6+URZ], R5 ;  /* 0x00000005060075a7 */ /* 0x001064000800017f */
[----:B-1----:R-:W-:Y:S05]  /*10b10*/  @!P0 NANOSLEEP.SYNCS 0x989680 ;  /* 0x009896800000895d */ /* 0x002fea0003900000 */
[----:B------:R-:W1:Y:S02]  /*10b20*/  @!P0 SYNCS.PHASECHK.TRANS64 P0, [R6+URZ], R5 ;  /* 0x00000005060085a7 */ /* 0x000e64000800007f */
[----:B-1----:R-:W-:Y:S05]  /*10b30*/  @!P0 BRA `(.L_x_321) ;  /* 0xfffffffc00f08947 */ /* 0x002fea000383ffff */
[----:B------:R-:W-:Y:S05]  /*10b40*/  BRA `(.L_x_333) ;  /* 0xfffffff800fc7947 */ /* 0x000fea000383ffff */
.L_x_322:
[----:B-1----:R1:W2:Y:S02]  /*10b50*/  SYNCS.PHASECHK.TRANS64.TRYWAIT P0, [R9+URZ], R4 ;  /* 0x00000004090075a7 */ /* 0x0022a4000800017f */
[----:B--2---:R-:W-:Y:S05]  /*10b60*/  @!P0 NANOSLEEP.SYNCS 0x989680 ;  /* 0x009896800000895d */ /* 0x004fea0003900000 */
[----:B------:R-:W2:Y:S02]  /*10b70*/  @!P0 SYNCS.PHASECHK.TRANS64 P0, [R9+URZ], R4 ;  /* 0x00000004090085a7 */ /* 0x000ea4000800007f */
[----:B--2---:R-:W-:Y:S05]  /*10b80*/  @!P0 BRA `(.L_x_322) ;  /* 0xfffffffc00f08947 */ /* 0x004fea000383ffff */
[----:B------:R-:W-:Y:S05]  /*10b90*/  BRA `(.L_x_334) ;  /* 0xfffffffc00047947 */ /* 0x000fea000383ffff */
.L_x_335:
[----:B------:R-:W-:-:S00]  /*10ba0*/  BRA `(.L_x_335) ;  /* 0xfffffffc00fc7947 */ /* 0x000fc0000383ffff */
[----:B------:R-:W-:-:S00]  /*10bb0*/  NOP ;  /* 0x0000000000007918 */ /* 0x000fc00000000000 */
        /* <DEDUP_REMOVED lines=12> */
.L_x_336:


//--------------------- .nv.shared._ZN7cutlass13device_kernelINS_4gemm6kernel13GemmUniversalIN4cute5tupleIJiiiiEEENS1_10collective13CollectiveMmaINS1_37MainloopSm90TmaGmmaWarpSpecializedFP8ILi5ENS5_IJNS4_1CILi2EEESB_NSA_ILi1EEEEEENS1_35KernelTmaWarpSpecializedCooperativeEEENS5_IJNSA_ILi256EEENSA_ILi128EEESH_EEENS_12float_e4m3_tENS5_IJlSC_lEEESJ_SK_NS4_8TiledMMAINS4_8MMA_AtomIJNS4_4SM904GMMA31MMA_64x128x32_F32E4M3E4M3_SS_TNILNSO_7ScaleInE1ELSQ_1EEEEEENS4_6LayoutINS5_IJSB_SC_SC_EEENS5_IJSC_NSA_ILi0EEESV_EEEEENS5_IJNS4_10UnderscoreESY_SY_EEEEENS4_23SM90_TMA_LOAD_MULTICASTENS4_14ComposedLayoutINS4_7SwizzleILi3ELi4ELi3EEENS4_18smem_ptr_flag_bitsILi8EEENST_INS5_IJNSA_ILi8EEESH_EEENS5_IJSH_SC_EEEEEEEvNS4_8identityES11_S1B_vS1C_EENS_8epilogue10collective6detail29Sm90TmaWarpSpecializedAdapterINS1F_15DefaultEpilogueISJ_SK_SK_NS1E_6thread17LinearCombinationISJ_Li1EffLNS1J_9ScaleType4KindE0ELNS_15FloatRoundStyleE2ESJ_EENS1_15EpilogueDefaultEEEEEvvEEEEvNT_6ParamsE --------------------------
	.section	.nv.shared._ZN7cutlass13device_kernelINS_4gemm6kernel13GemmUniversalIN4cute5tupleIJiiiiEEENS1_10collective13CollectiveMmaINS1_37MainloopSm90TmaGmmaWarpSpecializedFP8ILi5ENS5_IJNS4_1CILi2EEESB_NSA_ILi1EEEEEENS1_35KernelTmaWarpSpecializedCooperativeEEENS5_IJNSA_ILi256EEENSA_ILi128EEESH_EEENS_12float_e4m3_tENS5_IJlSC_lEEESJ_SK_NS4_8TiledMMAINS4_8MMA_AtomIJNS4_4SM904GMMA31MMA_64x128x32_F32E4M3E4M3_SS_TNILNSO_7ScaleInE1ELSQ_1EEEEEENS4_6LayoutINS5_IJSB_SC_SC_EEENS5_IJSC_NSA_ILi0EEESV_EEEEENS5_IJNS4_10UnderscoreESY_SY_EEEEENS4_23SM90_TMA_LOAD_MULTICASTENS4_14ComposedLayoutINS4_7SwizzleILi3ELi4ELi3EEENS4_18smem_ptr_flag_bitsILi8EEENST_INS5_IJNSA_ILi8EEESH_EEENS5_IJSH_SC_EEEEEEEvNS4_8identityES11_S1B_vS1C_EENS_8epilogue10collective6detail29Sm90TmaWarpSpecializedAdapterINS1F_15DefaultEpilogueISJ_SK_SK_NS1E_6thread17LinearCombinationISJ_Li1EffLNS1J_9ScaleType4KindE0ELNS_15FloatRoundStyleE2ESJ_EENS1_15EpilogueDefaultEEEEEvvEEEEvNT_6ParamsE,"aw",@nobits
	.sectionflags	@""
	.align	16
	.zero		1024


//--------------------- .nv.shared.reserved.0     --------------------------
	.section	.nv.shared.reserved.0,"aw",@nobits
	.weak		__nv_reservedSMEM_offset_0_alias
	.size		__nv_reservedSMEM_offset_0_alias, 0, 0
	.other		__nv_reservedSMEM_offset_0_alias,@"STO_CUDA_RESERVED_SHARED STV_DEFAULT"
__nv_reservedSMEM_offset_0_alias:
	.zero		0


//--------------------- .nv.global                --------------------------
	.section	.nv.global,"aw",@nobits
.nv.global:
	.type		_ZN39_INTERNAL_b6e17c2b_4_k_cu_58a3efaf_56784cute1_E,@object
	.size		_ZN39_INTERNAL_b6e17c2b_4_k_cu_58a3efaf_56784cute1_E,(_ZN39_INTERNAL_b6e17c2b_4_k_cu_58a3efaf_56784cuda3std3__45__cpo6cbeginE - _ZN39_INTERNAL_b6e17c2b_4_k_cu_58a3efaf_56784cute1_E)
_ZN39_INTERNAL_b6e17c2b_4_k_cu_58a3efaf_56784cute1_E:
	.zero		1
	.type		_ZN39_INTERNAL_b6e17c2b_4_k_cu_58a3efaf_56784cuda3std3__45__cpo6cbeginE,@object
	.size		_ZN39_INTERNAL_b6e17c2b_4_k_cu_58a3efaf_56784cuda3std3__45__cpo6cbeginE,(_ZN39_INTERNAL_b6e17c2b_4_k_cu_58a3efaf_56784cuda3std3__48in_placeE - _ZN39_INTERNAL_b6e17c2b_4_k_cu_58a3efaf_56784cuda3std3__45__cpo6cbeginE)
_ZN39_INTERNAL_b6e17c2b_4_k_cu_58a3efaf_56784cuda3std3__45__cpo6cbeginE:
	.zero		1
	.type		_ZN39_INTERNAL_b6e17c2b_4_k_cu_58a3efaf_56784cuda3std3__48in_placeE,@object
	.size		_ZN39_INTERNAL_b6e17c2b_4_k_cu_58a3efaf_56784cuda3std3__48in_placeE,(_ZN39_INTERNAL_b6e17c2b_4_k_cu_58a3efaf_56784cuda3std6ranges3__45__cpo9iter_moveE - _ZN39_INTERNAL_b6e17c2b_4_k_cu_58a3efaf_56784cuda3std3__48in_placeE)
_ZN39_INTERNAL_b6e17c2b_4_k_cu_58a3efaf_56784cuda3std3__48in_placeE:
	.zero		1
	.type		_ZN39_INTERNAL_b6e17c2b_4_k_cu_58a3efaf_56784cuda3std6ranges3__45__cpo9iter_moveE,@object
	.size		_ZN39_INTERNAL_b6e17c2b_4_k_cu_58a3efaf_56784cuda3std6ranges3__45__cpo9iter_moveE,(_ZN39_INTERNAL_b6e17c2b_4_k_cu_58a3efaf_56784cuda3std3__45__cpo5beginE - _ZN39_INTERNAL_b6e17c2b_4_k_cu_58a3efaf_56784cuda3std6ranges3__45__cpo9iter_moveE)
_ZN39_INTERNAL_b6e17c2b_4_k_cu_58a3efaf_56784cuda3std6ranges3__45__cpo9iter_moveE:
	.zero		1
	.type		_ZN39_INTERNAL_b6e17c2b_4_k_cu_58a3efaf_56784cuda3std3__45__cpo5beginE,@object
	.size		_ZN39_INTERNAL_b6e17c2b_4_k_cu_58a3efaf_56784cuda3std3__45__cpo5beginE,(_ZN39_INTERNAL_b6e17c2b_4_k_cu_58a3efaf_56784cuda3std3__441_GLOBAL__N__b6e17c2b_4_k_cu_58a3efaf_56786ignoreE - _ZN39_INTERNAL_b6e17c2b_4_k_cu_58a3efaf_56784cuda3std3__45__cpo5beginE)
_ZN39_INTERNAL_b6e17c2b_4_k_cu_58a3efaf_56784cuda3std3__45__cpo5beginE:
	.zero		1
	.type		_ZN39_INTERNAL_b6e17c2b_4_k_cu_58a3efaf_56784cuda3std3__441_GLOBAL__N__b6e17c2b_4_k_cu_58a3efaf_56786ignoreE,@object
	.size		_ZN39_INTERNAL_b6e17c2b_4_k_cu_58a3efaf_56784cuda3std3__441_GLOBAL__N__b6e17c2b_4_k_cu_58a3efaf_56786ignoreE,(_ZN39_INTERNAL_b6e17c2b_4_k_cu_58a3efaf_56784cute7productE - _ZN39_INTERNAL_b6e17c2b_4_k_cu_58a3efaf_56784cuda3std3__441_GLOBAL__N__b6e17c2b_4_k_cu_58a3efaf_56786ignoreE)
_ZN39_INTERNAL_b6e17c2b_4_k_cu_58a3efaf_56784cuda3std3__441_GLOBAL__N__b6e17c2b_4_k_cu_58a3efaf_56786ignoreE:
	.zero		1
	.type		_ZN39_INTERNAL_b6e17c2b_4_k_cu_58a3efaf_56784cute7productE,@object
	.size		_ZN39_INTERNAL_b6e17c2b_4_k_cu_58a3efaf_56784cute7productE,(_ZN39_INTERNAL_b6e17c2b_4_k_cu_58a3efaf_56784cuda3std3__45__cpo3endE - _ZN39_INTERNAL_b6e17c2b_4_k_cu_58a3efaf_56784cute7productE)
_ZN39_INTERNAL_b6e17c2b_4_k_cu_58a3efaf_56784cute7productE:
	.zero		1
	.type		_ZN39_INTERNAL_b6e17c2b_4_k_cu_58a3efaf_56784cuda3std3__45__cpo3endE,@object
	.size		_ZN39_INTERNAL_b6e17c2b_4_k_cu_58a3efaf_56784cuda3std3__45__cpo3endE,(_ZN39_INTERNAL_b6e17c2b_4_k_cu_58a3efaf_56784cuda3std3__419piecewise_constructE - _ZN39_INTERNAL_b6e17c2b_4_k_cu_58a3efaf_56784cuda3std3__45__cpo3endE)
_ZN39_INTERNAL_b6e17c2b_4_k_cu_58a3efaf_56784cuda3std3__45__cpo3endE:
	.zero		1
	.type		_ZN39_INTERNAL_b6e17c2b_4_k_cu_58a3efaf_56784cuda3std3__419piecewise_constructE,@object
	.size		_ZN39_INTERNAL_b6e17c2b_4_k_cu_58a3efaf_56784cuda3std3__419piecewise_constructE,(_ZN39_INTERNAL_b6e17c2b_4_k_cu_58a3efaf_56784cuda3std3__45__cpo4cendE - _ZN39_INTERNAL_b6e17c2b_4_k_cu_58a3efaf_56784cuda3std3__419piecewise_constructE)
_ZN39_INTERNAL_b6e17c2b_4_k_cu_58a3efaf_56784cuda3std3__419piecewise_constructE:
	.zero		1
	.type		_ZN39_INTERNAL_b6e17c2b_4_k_cu_58a3efaf_56784cuda3std3__45__cpo4cendE,@object
	.size		_ZN39_INTERNAL_b6e17c2b_4_k_cu_58a3efaf_56784cuda3std3__45__cpo4cendE,(_ZN39_INTERNAL_b6e17c2b_4_k_cu_58a3efaf_56784cuda3std6ranges3__45__cpo4swapE - _ZN39_INTERNAL_b6e17c2b_4_k_cu_58a3efaf_56784cuda3std3__45__cpo4cendE)
_ZN39_INTERNAL_b6e17c2b_4_k_cu_58a3efaf_56784cuda3std3__45__cpo4cendE:
	.zero		1
	.type		_ZN39_INTERNAL_b6e17c2b_4_k_cu_58a3efaf_56784cuda3std6ranges3__45__cpo4swapE,@object
	.size		_ZN39_INTERNAL_b6e17c2b_4_k_cu_58a3efaf_56784cuda3std6ranges3__45__cpo4swapE,(.L_7 - _ZN39_INTERNAL_b6e17c2b_4_k_cu_58a3efaf_56784cuda3std6ranges3__45__cpo4swapE)
_ZN39_INTERNAL_b6e17c2b_4_k_cu_58a3efaf_56784cuda3std6ranges3__45__cpo4swapE:
	.zero		1
.L_7:


//--------------------- .nv.constant0._ZN7cutlass13device_kernelINS_4gemm6kernel13GemmUniversalIN4cute5tupleIJiiiiEEENS1_10collective13CollectiveMmaINS1_37MainloopSm90TmaGmmaWarpSpecializedFP8ILi5ENS5_IJNS4_1CILi2EEESB_NSA_ILi1EEEEEENS1_35KernelTmaWarpSpecializedCooperativeEEENS5_IJNSA_ILi256EEENSA_ILi128EEESH_EEENS_12float_e4m3_tENS5_IJlSC_lEEESJ_SK_NS4_8TiledMMAINS4_8MMA_AtomIJNS4_4SM904GMMA31MMA_64x128x32_F32E4M3E4M3_SS_TNILNSO_7ScaleInE1ELSQ_1EEEEEENS4_6LayoutINS5_IJSB_SC_SC_EEENS5_IJSC_NSA_ILi0EEESV_EEEEENS5_IJNS4_10UnderscoreESY_SY_EEEEENS4_23SM90_TMA_LOAD_MULTICASTENS4_14ComposedLayoutINS4_7SwizzleILi3ELi4ELi3EEENS4_18smem_ptr_flag_bitsILi8EEENST_INS5_IJNSA_ILi8EEESH_EEENS5_IJSH_SC_EEEEEEEvNS4_8identityES11_S1B_vS1C_EENS_8epilogue10collective6detail29Sm90TmaWarpSpecializedAdapterINS1F_15DefaultEpilogueISJ_SK_SK_NS1E_6thread17LinearCombinationISJ_Li1EffLNS1J_9ScaleType4KindE0ELNS_15FloatRoundStyleE2ESJ_EENS1_15EpilogueDefaultEEEEEvvEEEEvNT_6ParamsE --------------------------
	.section	.nv.constant0._ZN7cutlass13device_kernelINS_4gemm6kernel13GemmUniversalIN4cute5tupleIJiiiiEEENS1_10collective13CollectiveMmaINS1_37MainloopSm90TmaGmmaWarpSpecializedFP8ILi5ENS5_IJNS4_1CILi2EEESB_NSA_ILi1EEEEEENS1_35KernelTmaWarpSpecializedCooperativeEEENS5_IJNSA_ILi256EEENSA_ILi128EEESH_EEENS_12float_e4m3_tENS5_IJlSC_lEEESJ_SK_NS4_8TiledMMAINS4_8MMA_AtomIJNS4_4SM904GMMA31MMA_64x128x32_F32E4M3E4M3_SS_TNILNSO_7ScaleInE1ELSQ_1EEEEEENS4_6LayoutINS5_IJSB_SC_SC_EEENS5_IJSC_NSA_ILi0EEESV_EEEEENS5_IJNS4_10UnderscoreESY_SY_EEEEENS4_23SM90_TMA_LOAD_MULTICASTENS4_14ComposedLayoutINS4_7SwizzleILi3ELi4ELi3EEENS4_18smem_ptr_flag_bitsILi8EEENST_INS5_IJNSA_ILi8EEESH_EEENS5_IJSH_SC_EEEEEEEvNS4_8identityES11_S1B_vS1C_EENS_8epilogue10collective6detail29Sm90TmaWarpSpecializedAdapterINS1F_15DefaultEpilogueISJ_SK_SK_NS1E_6thread17LinearCombinationISJ_Li1EffLNS1J_9ScaleType4KindE0ELNS_15FloatRoundStyleE2ESJ_EENS1_15EpilogueDefaultEEEEEvvEEEEvNT_6ParamsE,"a",@progbits
	.sectionflags	@""
	.align	4
.nv.constant0._ZN7cutlass13device_kernelINS_4gemm6kernel13GemmUniversalIN4cute5tupleIJiiiiEEENS1_10collective13CollectiveMmaINS1_37MainloopSm90TmaGmmaWarpSpecializedFP8ILi5ENS5_IJNS4_1CILi2EEESB_NSA_ILi1EEEEEENS1_35KernelTmaWarpSpecializedCooperativeEEENS5_IJNSA_ILi256EEENSA_ILi128EEESH_EEENS_12float_e4m3_tENS5_IJlSC_lEEESJ_SK_NS4_8TiledMMAINS4_8MMA_AtomIJNS4_4SM904GMMA31MMA_64x128x32_F32E4M3E4M3_SS_TNILNSO_7ScaleInE1ELSQ_1EEEEEENS4_6LayoutINS5_IJSB_SC_SC_EEENS5_IJSC_NSA_ILi0EEESV_EEEEENS5_IJNS4_10UnderscoreESY_SY_EEEEENS4_23SM90_TMA_LOAD_MULTICASTENS4_14ComposedLayoutINS4_7SwizzleILi3ELi4ELi3EEENS4_18smem_ptr_flag_bitsILi8EEENST_INS5_IJNSA_ILi8EEESH_EEENS5_IJSH_SC_EEEEEEEvNS4_8identityES11_S1B_vS1C_EENS_8epilogue10collective6detail29Sm90TmaWarpSpecializedAdapterINS1F_15DefaultEpilogueISJ_SK_SK_NS1E_6thread17LinearCombinationISJ_Li1EffLNS1J_9ScaleType4KindE0ELNS_15FloatRoundStyleE2ESJ_EENS1_15EpilogueDefaultEEEEEvvEEEEvNT_6ParamsE:
	.zero		1664


//--------------------- SYMBOLS --------------------------

	.type		.nv.reservedSmem.offset0,@object
	.size		.nv.reservedSmem.offset0,0x4
